# CuTe-DSL kernel — source=cudnn_frontend_dsl family=grouped_gemm_swiglu
# config = {"ab_dtype": "Float4E2M1FN", "sf_vec": 16, "d_dtype": "BFloat16", "vector_f32": false, "mma_mn": [128, 128], "cluster_mn": [2, 1]}


// ===== COMPILED SASS (sm_100a) =====

	.target	sm_100a

	.elftype	@"ET_EXEC"


//--------------------- .note.nv.tkinfo           --------------------------
	.section	.note.nv.tkinfo,"",@"SHT_NOTE"
	.sectionflags	@"SHF_NOTE_NV_TKINFO"
	.tkinfo
        /*0018*/ 	.word	0x00000081
        /*0030*/ 	.string	""
        /*0030*/ 	.string	"ptxas"
        /*0030*/ 	.string	"Cuda compilation tools, release 12.9, V12.9.83"
        /*0030*/ 	.string	"Build system must define TOOLS_VERSION_EXTENDED"
        /*0030*/ 	.string	"-O 3 -arch sm_100a "



//--------------------- .note.nv.cuver            --------------------------
	.section	.note.nv.cuver,"",@"SHT_NOTE"
	.sectionflags	@"SHF_NOTE_NV_CUVER"
        /*0018*/ 	.short	0x0001
        /*001a*/ 	.short	0x0064
        /*001c*/ 	.short	0x0001
        /*001e*/ 	.short	0x0000
        /*0020*/ 	.short	0x0001
        /*0022*/ 	.short	0x0000


//--------------------- .nv.info                  --------------------------
	.section	.nv.info,"",@"SHT_CUDA_INFO"
	.align	4


	//----- nvinfo : EIATTR_REGCOUNT
	.align		4
        /*0000*/ 	.byte	0x04, 0x2f
        /*0002*/ 	.short	(.L_4 - .L_3)
	.align		4
.L_3:
        /*0004*/ 	.word	index@(kernel_cutlass_kernel_cudnngrouped_gemmgrouped_gemm_swiglugrouped_gemm_swiglu_quantBlockScaledContiguousGroupedGemmKernel_object_at__TiledMMA_ThrLayoutVMNK11110000_PermutationMNK____MMAAt_0)
        /*0008*/ 	.word	0x00000087


	//----- nvinfo : EIATTR_FRAME_SIZE
	.align		4
.L_4:
        /*000c*/ 	.byte	0x04, 0x11
        /*000e*/ 	.short	(.L_6 - .L_5)
	.align		4
.L_5:
        /*0010*/ 	.word	index@($__internal_2_$__cuda_sm10x_tcgen05_guardrail_trap_unallocated_columns_being_dealloced)
        /*0014*/ 	.word	0x00000000


	//----- nvinfo : EIATTR_FRAME_SIZE
	.align		4
.L_6:
        /*0018*/ 	.byte	0x04, 0x11
        /*001a*/ 	.short	(.L_8 - .L_7)
	.align		4
.L_7:
        /*001c*/ 	.word	index@($__internal_1_$__cuda_sm10x_tcgen05_guardrail_trap_phase_invalid_during_alloc)
        /*0020*/ 	.word	0x00000000


	//----- nvinfo : EIATTR_FRAME_SIZE
	.align		4
.L_8:
        /*0024*/ 	.byte	0x04, 0x11
        /*0026*/ 	.short	(.L_10 - .L_9)
	.align		4
.L_9:
        /*0028*/ 	.word	index@($__internal_0_$__cuda_sm10x_tcgen05_guardrail_trap_col_being_dealloced_not_returned_by_alloc)
        /*002c*/ 	.word	0x00000000


	//----- nvinfo : EIATTR_FRAME_SIZE
	.align		4
.L_10:
        /*0030*/ 	.byte	0x04, 0x11
        /*0032*/ 	.short	(.L_12 - .L_11)
	.align		4
.L_11:
        /*0034*/ 	.word	index@(kernel_cutlass_kernel_cudnngrouped_gemmgrouped_gemm_swiglugrouped_gemm_swiglu_quantBlockScaledContiguousGroupedGemmKernel_object_at__TiledMMA_ThrLayoutVMNK11110000_PermutationMNK____MMAAt_0)
        /*0038*/ 	.word	0x00000000


	//----- nvinfo : EIATTR_MIN_STACK_SIZE
	.align		4
.L_12:
        /*003c*/ 	.byte	0x04, 0x12
        /*003e*/ 	.short	(.L_14 - .L_13)
	.align		4
.L_13:
        /*0040*/ 	.word	index@(kernel_cutlass_kernel_cudnngrouped_gemmgrouped_gemm_swiglugrouped_gemm_swiglu_quantBlockScaledContiguousGroupedGemmKernel_object_at__TiledMMA_ThrLayoutVMNK11110000_PermutationMNK____MMAAt_0)
        /*0044*/ 	.word	0x00000000
.L_14:


//--------------------- .nv.info.kernel_cutlass_kernel_cudnngrouped_gemmgrouped_gemm_swiglugrouped_gemm_swiglu_quantBlockScaledContiguousGroupedGemmKernel_object_at__TiledMMA_ThrLayoutVMNK11110000_PermutationMNK____MMAAt_0 --------------------------
	.section	.nv.info.kernel_cutlass_kernel_cudnngrouped_gemmgrouped_gemm_swiglugrouped_gemm_swiglu_quantBlockScaledContiguousGroupedGemmKernel_object_at__TiledMMA_ThrLayoutVMNK11110000_PermutationMNK____MMAAt_0,"",@"SHT_CUDA_INFO"
	.sectionflags	@""
	.align	4


	//----- nvinfo : EIATTR_CUDA_API_VERSION
	.align		4
        /*0000*/ 	.byte	0x04, 0x37
        /*0002*/ 	.short	(.L_16 - .L_15)
.L_15:
        /*0004*/ 	.word	0x00000081


	//----- nvinfo : EIATTR_KPARAM_INFO
	.align		4
.L_16:
        /*0008*/ 	.byte	0x04, 0x17
        /*000a*/ 	.short	(.L_18 - .L_17)
.L_17:
        /*000c*/ 	.word	0x00000000
        /*0010*/ 	.short	0x000f
        /*0012*/ 	.short	0x03f8
        /*0014*/ 	.byte	0x00, 0xf0, 0x31, 0x00


	//----- nvinfo : EIATTR_KPARAM_INFO
	.align		4
.L_18:
        /*0018*/ 	.byte	0x04, 0x17
        /*001a*/ 	.short	(.L_20 - .L_19)
.L_19:
        /*001c*/ 	.word	0x00000000
        /*0020*/ 	.short	0x000e
        /*0022*/ 	.short	0x03ec
        /*0024*/ 	.byte	0x00, 0xf0, 0x31, 0x00


	//----- nvinfo : EIATTR_KPARAM_INFO
	.align		4
.L_20:
        /*0028*/ 	.byte	0x04, 0x17
        /*002a*/ 	.short	(.L_22 - .L_21)
.L_21:
        /*002c*/ 	.word	0x00000000
        /*0030*/ 	.short	0x000d
        /*0032*/ 	.short	0x03e0
        /*0034*/ 	.byte	0x00, 0xf0, 0x31, 0x00


	//----- nvinfo : EIATTR_KPARAM_INFO
	.align		4
.L_22:
        /*0038*/ 	.byte	0x04, 0x17
        /*003a*/ 	.short	(.L_24 - .L_23)
.L_23:
        /*003c*/ 	.word	0x00000000
        /*0040*/ 	.short	0x000c
        /*0042*/ 	.short	0x03d8
        /*0044*/ 	.byte	0x00, 0xf0, 0x21, 0x00


	//----- nvinfo : EIATTR_KPARAM_INFO
	.align		4
.L_24:
        /*0048*/ 	.byte	0x04, 0x17
        /*004a*/ 	.short	(.L_26 - .L_25)
.L_25:
        /*004c*/ 	.word	0x00000000
        /*0050*/ 	.short	0x000b
        /*0052*/ 	.short	0x03d0
        /*0054*/ 	.byte	0x00, 0xf0, 0x21, 0x00


	//----- nvinfo : EIATTR_KPARAM_INFO
	.align		4
.L_26:
        /*0058*/ 	.byte	0x04, 0x17
        /*005a*/ 	.short	(.L_28 - .L_27)
.L_27:
        /*005c*/ 	.word	0x00000000
        /*0060*/ 	.short	0x000a
        /*0062*/ 	.short	0x03c8
        /*0064*/ 	.byte	0x00, 0xf0, 0x21, 0x00


	//----- nvinfo : EIATTR_KPARAM_INFO
	.align		4
.L_28:
        /*0068*/ 	.byte	0x04, 0x17
        /*006a*/ 	.short	(.L_30 - .L_29)
.L_29:
        /*006c*/ 	.word	0x00000000
        /*0070*/ 	.short	0x0009
        /*0072*/ 	.short	0x03c0
        /*0074*/ 	.byte	0x00, 0xf0, 0x21, 0x00


	//----- nvinfo : EIATTR_KPARAM_INFO
	.align		4
.L_30:
        /*0078*/ 	.byte	0x04, 0x17
        /*007a*/ 	.short	(.L_32 - .L_31)
.L_31:
        /*007c*/ 	.word	0x00000000
        /*0080*/ 	.short	0x0008
        /*0082*/ 	.short	0x0340
        /*0084*/ 	.byte	0x00, 0xf0, 0x01, 0x02


	//----- nvinfo : EIATTR_KPARAM_INFO
	.align		4
.L_32:
        /*0088*/ 	.byte	0x04, 0x17
        /*008a*/ 	.short	(.L_34 - .L_33)
.L_33:
        /*008c*/ 	.word	0x00000000
        /*0090*/ 	.short	0x0007
        /*0092*/ 	.short	0x02c0
        /*0094*/ 	.byte	0x00, 0xf0, 0x01, 0x02


	//----- nvinfo : EIATTR_KPARAM_INFO
	.align		4
.L_34:
        /*0098*/ 	.byte	0x04, 0x17
        /*009a*/ 	.short	(.L_36 - .L_35)
.L_35:
        /*009c*/ 	.word	0x00000000
        /*00a0*/ 	.short	0x0006
        /*00a2*/ 	.short	0x0240
        /*00a4*/ 	.byte	0x00, 0xf0, 0x01, 0x02


	//----- nvinfo : EIATTR_KPARAM_INFO
	.align		4
.L_36:
        /*00a8*/ 	.byte	0x04, 0x17
        /*00aa*/ 	.short	(.L_38 - .L_37)
.L_37:
        /*00ac*/ 	.word	0x00000000
        /*00b0*/ 	.short	0x0005
        /*00b2*/ 	.short	0x01c0
        /*00b4*/ 	.byte	0x00, 0xf0, 0x01, 0x02


	//----- nvinfo : EIATTR_KPARAM_INFO
	.align		4
.L_38:
        /*00b8*/ 	.byte	0x04, 0x17
        /*00ba*/ 	.short	(.L_40 - .L_39)
.L_39:
        /*00bc*/ 	.word	0x00000000
        /*00c0*/ 	.short	0x0004
        /*00c2*/ 	.short	0x0140
        /*00c4*/ 	.byte	0x00, 0xf0, 0x01, 0x02


	//----- nvinfo : EIATTR_KPARAM_INFO
	.align		4
.L_40:
        /*00c8*/ 	.byte	0x04, 0x17
        /*00ca*/ 	.short	(.L_42 - .L_41)
.L_41:
        /*00cc*/ 	.word	0x00000000
        /*00d0*/ 	.short	0x0003
        /*00d2*/ 	.short	0x00c0
        /*00d4*/ 	.byte	0x00, 0xf0, 0x01, 0x02


	//----- nvinfo : EIATTR_KPARAM_INFO
	.align		4
.L_42:
        /*00d8*/ 	.byte	0x04, 0x17
        /*00da*/ 	.short	(.L_44 - .L_43)
.L_43:
        /*00dc*/ 	.word	0x00000000
        /*00e0*/ 	.short	0x0002
        /*00e2*/ 	.short	0x0040
        /*00e4*/ 	.byte	0x00, 0xf0, 0x01, 0x02


	//----- nvinfo : EIATTR_KPARAM_INFO
	.align		4
.L_44:
        /*00e8*/ 	.byte	0x04, 0x17
        /*00ea*/ 	.short	(.L_46 - .L_45)
.L_45:
        /*00ec*/ 	.word	0x00000000
        /*00f0*/ 	.short	0x0001
        /*00f2*/ 	.short	0x000c
        /*00f4*/ 	.byte	0x00, 0xf0, 0x31, 0x00


	//----- nvinfo : EIATTR_KPARAM_INFO
	.align		4
.L_46:
        /*00f8*/ 	.byte	0x04, 0x17
        /*00fa*/ 	.short	(.L_48 - .L_47)
.L_47:
        /*00fc*/ 	.word	0x00000000
        /*0100*/ 	.short	0x0000
        /*0102*/ 	.short	0x0000
        /*0104*/ 	.byte	0x00, 0xf0, 0x31, 0x00


	//----- nvinfo : EIATTR_AT_ENTRY_FRAGMENTS
	.align		4
.L_48:
        /*0108*/ 	.byte	0x04, 0x4f
        /*010a*/ 	.short	(.L_50 - .L_49)


	//   ....[0]....
.L_49:
        /*010c*/ 	.word	0x00000004


	//----- nvinfo : EIATTR_RESERVED_SMEM_USED
	.align		4
.L_50:
        /*0110*/ 	.byte	0x01, 0x41
	.zero		2


	//----- nvinfo : EIATTR_SPARSE_MMA_MASK
	.align		4
        /*0114*/ 	.byte	0x03, 0x50
        /*0116*/ 	.short	0x0000


	//----- nvinfo : EIATTR_TCGEN05_1CTA_USED
	.align		4
        /*0118*/ 	.byte	0x01, 0x51
	.zero		2


	//----- nvinfo : EIATTR_MAXREG_COUNT
	.align		4
        /*011c*/ 	.byte	0x03, 0x1b
        /*011e*/ 	.short	0x00ff


	//----- nvinfo : EIATTR_NUM_BARRIERS
	.align		4
        /*0120*/ 	.byte	0x02, 0x4c
        /*0122*/ 	.byte	0x05
	.zero		1


	//----- nvinfo : EIATTR_INT_WARP_WIDE_INSTR_OFFSETS
	.align		4
        /*0124*/ 	.byte	0x04, 0x31
        /*0126*/ 	.short	(.L_52 - .L_51)


	//   ....[0]....
.L_51:
        /*0128*/ 	.word	0x00005040


	//   ....[1]....
        /*012c*/ 	.word	0x00005080


	//----- nvinfo : EIATTR_COOP_GROUP_MASK_REGIDS
	.align		4
.L_52:
        /*0130*/ 	.byte	0x04, 0x29
        /*0132*/ 	.short	(.L_54 - .L_53)


	//   ....[0]....
.L_53:
        /*0134*/ 	.word	0xffffffff


	//   ....[1]....
        /*0138*/ 	.word	0xffffffff


	//   ....[2]....
        /*013c*/ 	.word	0xffffffff


	//   ....[3]....
        /*0140*/ 	.word	0xffffffff


	//   ....[4]....
        /*0144*/ 	.word	0xffffffff


	//   ....[5]....
        /*0148*/ 	.word	0xffffffff


	//   ....[6]....
        /*014c*/ 	.word	0xffffffff


	//   ....[7]....
        /*0150*/ 	.word	0xffffffff


	//   ....[8]....
        /*0154*/ 	.word	0xffffffff


	//   ....[9]....
        /*0158*/ 	.word	0xffffffff


	//   ....[10]....
        /*015c*/ 	.word	0xffffffff


	//   ....[11]....
        /*0160*/ 	.word	0xffffffff


	//----- nvinfo : EIATTR_COOP_GROUP_INSTR_OFFSETS
	.align		4
.L_54:
        /*0164*/ 	.byte	0x04, 0x28
        /*0166*/ 	.short	(.L_56 - .L_55)


	//   ....[0]....
.L_55:
        /*0168*/ 	.word	0x00000140


	//   ....[1]....
        /*016c*/ 	.word	0x000004a0


	//   ....[2]....
        /*0170*/ 	.word	0x00000650


	//   ....[3]....
        /*0174*/ 	.word	0x00000810


	//   ....[4]....
        /*0178*/ 	.word	0x00000bc0


	//   ....[5]....
        /*017c*/ 	.word	0x00000e20


	//   ....[6]....
        /*0180*/ 	.word	0x00000e80


	//   ....[7]....
        /*0184*/ 	.word	0x00002880


	//   ....[8]....
        /*0188*/ 	.word	0x00002b40


	//   ....[9]....
        /*018c*/ 	.word	0x00004c30


	//   ....[10]....
        /*0190*/ 	.word	0x00004ee0


	//   ....[11]....
        /*0194*/ 	.word	0x00005130


	//----- nvinfo : EIATTR_VRC_CTA_INIT_COUNT
	.align		4
.L_56:
        /*0198*/ 	.byte	0x02, 0x4a
        /*019a*/ 	.byte	0x80
	.zero		1


	//----- nvinfo : EIATTR_MBARRIER_INSTR_OFFSETS
	.align		4
        /*019c*/ 	.byte	0x04, 0x39
        /*019e*/ 	.short	(.L_58 - .L_57)


	//   ....[0]....
.L_57:
        /*01a0*/ 	.word	0x000003b0
        /*01a4*/ 	.word	0x000000ff
        /*01a8*/ 	.word	0x00000000
        /*01ac*/ 	.short	0x0100
        /*01ae*/ 	.byte	0x05
	.zero		1


	//   ....[1]....
        /*01b0*/ 	.word	0x000003c0
        /*01b4*/ 	.word	0x000000ff
        /*01b8*/ 	.word	0x00000008
        /*01bc*/ 	.short	0x0100
        /*01be*/ 	.byte	0x05
	.zero		1


	//   ....[2]....
        /*01c0*/ 	.word	0x000003d0
        /*01c4*/ 	.word	0x000000ff
        /*01c8*/ 	.word	0x00000010
        /*01cc*/ 	.short	0x0100
        /*01ce*/ 	.byte	0x05
	.zero		1


	//   ....[3]....
        /*01d0*/ 	.word	0x000003e0
        /*01d4*/ 	.word	0x000000ff
        /*01d8*/ 	.word	0x00000018
        /*01dc*/ 	.short	0x0100
        /*01de*/ 	.byte	0x05
	.zero		1


	//   ....[4]....
        /*01e0*/ 	.word	0x000003f0
        /*01e4*/ 	.word	0x000000ff
        /*01e8*/ 	.word	0x00000020
        /*01ec*/ 	.short	0x0100
        /*01ee*/ 	.byte	0x05
	.zero		1


	//   ....[5]....
        /*01f0*/ 	.word	0x00000400
        /*01f4*/ 	.word	0x000000ff
        /*01f8*/ 	.word	0x00000028
        /*01fc*/ 	.short	0x0100
        /*01fe*/ 	.byte	0x05
	.zero		1


	//   ....[6]....
        /*0200*/ 	.word	0x00000410
        /*0204*/ 	.word	0x000000ff
        /*0208*/ 	.word	0x00000030
        /*020c*/ 	.short	0x0100
        /*020e*/ 	.byte	0x05
	.zero		1


	//   ....[7]....
        /*0210*/ 	.word	0x00000420
        /*0214*/ 	.word	0x000000ff
        /*0218*/ 	.word	0x00000038
        /*021c*/ 	.short	0x0100
        /*021e*/ 	.byte	0x05
	.zero		1


	//   ....[8]....
        /*0220*/ 	.word	0x00000430
        /*0224*/ 	.word	0x000000ff
        /*0228*/ 	.word	0x00000040
        /*022c*/ 	.short	0x0100
        /*022e*/ 	.byte	0x05
	.zero		1


	//   ....[9]....
        /*0230*/ 	.word	0x00000440
        /*0234*/ 	.word	0x000000ff
        /*0238*/ 	.word	0x00000048
        /*023c*/ 	.short	0x0100
        /*023e*/ 	.byte	0x05
	.zero		1


	//   ....[10]....
        /*0240*/ 	.word	0x000005c0
        /*0244*/ 	.word	0x000000ff
        /*0248*/ 	.word	0x00000050
        /*024c*/ 	.short	0x0100
        /*024e*/ 	.byte	0x06
	.zero		1


	//   ....[11]....
        /*0250*/ 	.word	0x000005d0
        /*0254*/ 	.word	0x000000ff
        /*0258*/ 	.word	0x00000058
        /*025c*/ 	.short	0x0100
        /*025e*/ 	.byte	0x06
	.zero		1


	//   ....[12]....
        /*0260*/ 	.word	0x000005e0
        /*0264*/ 	.word	0x000000ff
        /*0268*/ 	.word	0x00000060
        /*026c*/ 	.short	0x0100
        /*026e*/ 	.byte	0x06
	.zero		1


	//   ....[13]....
        /*0270*/ 	.word	0x000005f0
        /*0274*/ 	.word	0x000000ff
        /*0278*/ 	.word	0x00000068
        /*027c*/ 	.short	0x0100
        /*027e*/ 	.byte	0x06
	.zero		1


	//   ....[14]....
        /*0280*/ 	.word	0x00000770
        /*0284*/ 	.word	0x000000ff
        /*0288*/ 	.word	0x00000070
        /*028c*/ 	.short	0x0100
        /*028e*/ 	.byte	0x06
	.zero		1


	//   ....[15]....
        /*0290*/ 	.word	0x00000780
        /*0294*/ 	.word	0x000000ff
        /*0298*/ 	.word	0x00000078
        /*029c*/ 	.short	0x0100
        /*029e*/ 	.byte	0x06
	.zero		1


	//   ....[16]....
        /*02a0*/ 	.word	0x00000790
        /*02a4*/ 	.word	0x000000ff
        /*02a8*/ 	.word	0x00000080
        /*02ac*/ 	.short	0x0100
        /*02ae*/ 	.byte	0x06
	.zero		1


	//   ....[17]....
        /*02b0*/ 	.word	0x000007a0
        /*02b4*/ 	.word	0x000000ff
        /*02b8*/ 	.word	0x00000088
        /*02bc*/ 	.short	0x0100
        /*02be*/ 	.byte	0x06
	.zero		1


	//   ....[18]....
        /*02c0*/ 	.word	0x00000ee0
        /*02c4*/ 	.word	0x0000000e
        /*02c8*/ 	.word	0x00000080
        /*02cc*/ 	.short	0x010a
        /*02ce*/ 	.byte	0xff
	.zero		1


	//   ....[19]....
        /*02d0*/ 	.word	0x00000fc0
        /*02d4*/ 	.word	0x0000000e
        /*02d8*/ 	.word	0x00000070
        /*02dc*/ 	.short	0x0101
        /*02de*/ 	.byte	0xff
	.zero		1


	//   ....[20]....
        /*02e0*/ 	.word	0x000011f0
        /*02e4*/ 	.word	0x00000002
        /*02e8*/ 	.word	0x00000080
        /*02ec*/ 	.short	0x010a
        /*02ee*/ 	.byte	0xff
	.zero		1


	//   ....[21]....
        /*02f0*/ 	.word	0x00001310
        /*02f4*/ 	.word	0x00000002
        /*02f8*/ 	.word	0x00000070
        /*02fc*/ 	.short	0x0101
        /*02fe*/ 	.byte	0xff
	.zero		1


	//   ....[22]....
        /*0300*/ 	.word	0x00001320
        /*0304*/ 	.word	0x00000003
        /*0308*/ 	.word	0x00000080
        /*030c*/ 	.short	0x010a
        /*030e*/ 	.byte	0xff
	.zero		1


	//   ....[23]....
        /*0310*/ 	.word	0x00001380
        /*0314*/ 	.word	0x000000ff
        /*0318*/ 	.word	0x00000070
        /*031c*/ 	.short	0x010a
        /*031e*/ 	.byte	0x20
	.zero		1


	//   ....[24]....
        /*0320*/ 	.word	0x00001400
        /*0324*/ 	.word	0x000000ff
        /*0328*/ 	.word	0x00000080
        /*032c*/ 	.short	0x0101
        /*032e*/ 	.byte	0x20
	.zero		1


	//   ....[25]....
        /*0330*/ 	.word	0x000015d0
        /*0334*/ 	.word	0x000000ff
        /*0338*/ 	.word	0x00000028
        /*033c*/ 	.short	0x010a
        /*033e*/ 	.byte	0x05
	.zero		1


	//   ....[26]....
        /*0340*/ 	.word	0x00001750
        /*0344*/ 	.word	0x000000ff
        /*0348*/ 	.word	0x00000028
        /*034c*/ 	.short	0x010a
        /*034e*/ 	.byte	0x05
	.zero		1


	//   ....[27]....
        /*0350*/ 	.word	0x000018a0
        /*0354*/ 	.word	0x000000ff
        /*0358*/ 	.word	0x00000028
        /*035c*/ 	.short	0x010a
        /*035e*/ 	.byte	0x1f
	.zero		1


	//   ....[28]....
        /*0360*/ 	.word	0x000018e0
        /*0364*/ 	.word	0x00000003
        /*0368*/ 	.word	0x00000070
        /*036c*/ 	.short	0x010a
        /*036e*/ 	.byte	0xff
	.zero		1


	//   ....[29]....
        /*0370*/ 	.word	0x00001970
        /*0374*/ 	.word	0x00000003
        /*0378*/ 	.word	0x00000080
        /*037c*/ 	.short	0x0101
        /*037e*/ 	.byte	0xff
	.zero		1


	//   ....[30]....
        /*0380*/ 	.word	0x00001b20
        /*0384*/ 	.word	0x000000ff
        /*0388*/ 	.word	0x00000028
        /*038c*/ 	.short	0x010a
        /*038e*/ 	.byte	0x05
	.zero		1


	//   ....[31]....
        /*0390*/ 	.word	0x00001be0
        /*0394*/ 	.word	0x000000ff
        /*0398*/ 	.word	0x00000070
        /*039c*/ 	.short	0x010a
        /*039e*/ 	.byte	0x0c
	.zero		1


	//   ....[32]....
        /*03a0*/ 	.word	0x00001c70
        /*03a4*/ 	.word	0x000000ff
        /*03a8*/ 	.word	0x00000080
        /*03ac*/ 	.short	0x0101
        /*03ae*/ 	.byte	0x0c
	.zero		1


	//   ....[33]....
        /*03b0*/ 	.word	0x000020e0
        /*03b4*/ 	.word	0x000000ff
        /*03b8*/ 	.word	0x00000000
        /*03bc*/ 	.short	0x010a
        /*03be*/ 	.byte	0x10
	.zero		1


	//   ....[34]....
        /*03c0*/ 	.word	0x000020f0
        /*03c4*/ 	.word	0x000000ff
        /*03c8*/ 	.word	0x00000060
        /*03cc*/ 	.short	0x010a
        /*03ce*/ 	.byte	0x12
	.zero		1


	//   ....[35]....
        /*03d0*/ 	.word	0x00002110
        /*03d4*/ 	.word	0x000000ff
        /*03d8*/ 	.word	0x00000060
        /*03dc*/ 	.short	0x010a
        /*03de*/ 	.byte	0x12
	.zero		1


	//   ....[36]....
        /*03e0*/ 	.word	0x000023e0
        /*03e4*/ 	.word	0x000000ff
        /*03e8*/ 	.word	0x00000000
        /*03ec*/ 	.short	0x010a
        /*03ee*/ 	.byte	0x0d
	.zero		1


	//   ....[37]....
        /*03f0*/ 	.word	0x00002590
        /*03f4*/ 	.word	0x000000ff
        /*03f8*/ 	.word	0x00000000
        /*03fc*/ 	.short	0x010a
        /*03fe*/ 	.byte	0x10
	.zero		1


	//   ....[38]....
        /*0400*/ 	.word	0x00002680
        /*0404*/ 	.word	0x000000ff
        /*0408*/ 	.word	0x00000060
        /*040c*/ 	.short	0x010a
        /*040e*/ 	.byte	0x10
	.zero		1


	//   ....[39]....
        /*0410*/ 	.word	0x00002690
        /*0414*/ 	.word	0x00000003
        /*0418*/ 	.word	0x00000070
        /*041c*/ 	.short	0x010a
        /*041e*/ 	.byte	0xff
	.zero		1


	//   ....[40]....
        /*0420*/ 	.word	0x00002740
        /*0424*/ 	.word	0x00000003
        /*0428*/ 	.word	0x00000080
        /*042c*/ 	.short	0x0101
        /*042e*/ 	.byte	0xff
	.zero		1


	//   ....[41]....
        /*0430*/ 	.word	0x00002810
        /*0434*/ 	.word	0x00000002
        /*0438*/ 	.word	0x00000060
        /*043c*/ 	.short	0x010a
        /*043e*/ 	.byte	0xff
	.zero		1


	//   ....[42]....
        /*0440*/ 	.word	0x00002bb0
        /*0444*/ 	.word	0x00000003
        /*0448*/ 	.word	0x00000070
        /*044c*/ 	.short	0x010a
        /*044e*/ 	.byte	0xff
	.zero		1


	//   ....[43]....
        /*0450*/ 	.word	0x00002c10
        /*0454*/ 	.word	0x00000003
        /*0458*/ 	.word	0x00000080
        /*045c*/ 	.short	0x0101
        /*045e*/ 	.byte	0xff
	.zero		1


	//   ....[44]....
        /*0460*/ 	.word	0x00002d70
        /*0464*/ 	.word	0x00000034
        /*0468*/ 	.word	0x00000050
        /*046c*/ 	.short	0x010a
        /*046e*/ 	.byte	0xff
	.zero		1


	//   ....[45]....
        /*0470*/ 	.word	0x00004bd0
        /*0474*/ 	.word	0x00000034
        /*0478*/ 	.word	0x00000060
        /*047c*/ 	.short	0x0101
        /*047e*/ 	.byte	0xff
	.zero		1


	//   ....[46]....
        /*0480*/ 	.word	0x00004bf0
        /*0484*/ 	.word	0x00000005
        /*0488*/ 	.word	0x00000070
        /*048c*/ 	.short	0x010a
        /*048e*/ 	.byte	0xff
	.zero		1


	//   ....[47]....
        /*0490*/ 	.word	0x00004cb0
        /*0494*/ 	.word	0x00000005
        /*0498*/ 	.word	0x00000080
        /*049c*/ 	.short	0x0101
        /*049e*/ 	.byte	0xff
	.zero		1


	//   ....[48]....
        /*04a0*/ 	.word	0x00005180
        /*04a4*/ 	.word	0x0000000e
        /*04a8*/ 	.word	0x00000080
        /*04ac*/ 	.short	0x010a
        /*04ae*/ 	.byte	0xff
	.zero		1


	//   ....[49]....
        /*04b0*/ 	.word	0x000051e0
        /*04b4*/ 	.word	0x00000002
        /*04b8*/ 	.word	0x00000080
        /*04bc*/ 	.short	0x010a
        /*04be*/ 	.byte	0xff
	.zero		1


	//   ....[50]....
        /*04c0*/ 	.word	0x00005240
        /*04c4*/ 	.word	0x00000003
        /*04c8*/ 	.word	0x00000080
        /*04cc*/ 	.short	0x010a
        /*04ce*/ 	.byte	0xff
	.zero		1


	//   ....[51]....
        /*04d0*/ 	.word	0x000052a0
        /*04d4*/ 	.word	0x00000000
        /*04d8*/ 	.word	0x00000070
        /*04dc*/ 	.short	0x010a
        /*04de*/ 	.byte	0xff
	.zero		1


	//   ....[52]....
        /*04e0*/ 	.word	0x00005320
        /*04e4*/ 	.word	0x00000003
        /*04e8*/ 	.word	0x00000028
        /*04ec*/ 	.short	0x010a
        /*04ee*/ 	.byte	0xff
	.zero		1


	//   ....[53]....
        /*04f0*/ 	.word	0x00005380
        /*04f4*/ 	.word	0x00000003
        /*04f8*/ 	.word	0x00000070
        /*04fc*/ 	.short	0x010a
        /*04fe*/ 	.byte	0xff
	.zero		1


	//   ....[54]....
        /*0500*/ 	.word	0x00005400
        /*0504*/ 	.word	0x00000000
        /*0508*/ 	.word	0x00000028
        /*050c*/ 	.short	0x010a
        /*050e*/ 	.byte	0xff
	.zero		1


	//   ....[55]....
        /*0510*/ 	.word	0x00005460
        /*0514*/ 	.word	0x00000000
        /*0518*/ 	.word	0x00000070
        /*051c*/ 	.short	0x010a
        /*051e*/ 	.byte	0xff
	.zero		1


	//   ....[56]....
        /*0520*/ 	.word	0x000054e0
        /*0524*/ 	.word	0x00000002
        /*0528*/ 	.word	0x00000060
        /*052c*/ 	.short	0x010a
        /*052e*/ 	.byte	0xff
	.zero		1


	//   ....[57]....
        /*0530*/ 	.word	0x00005560
        /*0534*/ 	.word	0x00000002
        /*0538*/ 	.word	0x00000000
        /*053c*/ 	.short	0x010a
        /*053e*/ 	.byte	0xff
	.zero		1


	//   ....[58]....
        /*0540*/ 	.word	0x000055d0
        /*0544*/ 	.word	0x00000003
        /*0548*/ 	.word	0x00000070
        /*054c*/ 	.short	0x010a
        /*054e*/ 	.byte	0xff
	.zero		1


	//   ....[59]....
        /*0550*/ 	.word	0x00005630
        /*0554*/ 	.word	0x00000002
        /*0558*/ 	.word	0x00000060
        /*055c*/ 	.short	0x010a
        /*055e*/ 	.byte	0xff
	.zero		1


	//   ....[60]....
        /*0560*/ 	.word	0x00005680
        /*0564*/ 	.word	0x00000003
        /*0568*/ 	.word	0x00000070
        /*056c*/ 	.short	0x010a
        /*056e*/ 	.byte	0xff
	.zero		1


	//   ....[61]....
        /*0570*/ 	.word	0x000056e0
        /*0574*/ 	.word	0x00000034
        /*0578*/ 	.word	0x00000050
        /*057c*/ 	.short	0x010a
        /*057e*/ 	.byte	0xff
	.zero		1


	//   ....[62]....
        /*0580*/ 	.word	0x00005750
        /*0584*/ 	.word	0x00000005
        /*0588*/ 	.word	0x00000070
        /*058c*/ 	.short	0x010a
        /*058e*/ 	.byte	0xff
	.zero		1


	//----- nvinfo : EIATTR_NUM_MBARRIERS
	.align		4
.L_58:
        /*0590*/ 	.byte	0x03, 0x38
        /*0592*/ 	.short	0x0012


	//----- nvinfo : EIATTR_EXIT_INSTR_OFFSETS
	.align		4
        /*0594*/ 	.byte	0x04, 0x1c
        /*0596*/ 	.short	(.L_60 - .L_59)


	//   ....[0]....
.L_59:
        /*0598*/ 	.word	0x00002840


	//   ....[1]....
        /*059c*/ 	.word	0x00005160


	//----- nvinfo : EIATTR_MAX_THREADS
	.align		4
.L_60:
        /*05a0*/ 	.byte	0x04, 0x05
        /*05a2*/ 	.short	(.L_62 - .L_61)
.L_61:
        /*05a4*/ 	.word	0x000000e0
        /*05a8*/ 	.word	0x00000001
        /*05ac*/ 	.word	0x00000001


	//----- nvinfo : EIATTR_CRS_STACK_SIZE
	.align		4
.L_62:
        /*05b0*/ 	.byte	0x04, 0x1e
        /*05b2*/ 	.short	(.L_64 - .L_63)
.L_63:
        /*05b4*/ 	.word	0x00000000


	//----- nvinfo : EIATTR_CBANK_PARAM_SIZE
	.align		4
.L_64:
        /*05b8*/ 	.byte	0x03, 0x19
        /*05ba*/ 	.short	0x0404


	//----- nvinfo : EIATTR_PARAM_CBANK
	.align		4
        /*05bc*/ 	.byte	0x04, 0x0a
        /*05be*/ 	.short	(.L_66 - .L_65)
	.align		4
.L_65:
        /*05c0*/ 	.word	index@(.nv.constant0.kernel_cutlass_kernel_cudnngrouped_gemmgrouped_gemm_swiglugrouped_gemm_swiglu_quantBlockScaledContiguousGroupedGemmKernel_object_at__TiledMMA_ThrLayoutVMNK11110000_PermutationMNK____MMAAt_0)
        /*05c4*/ 	.short	0x0380
        /*05c6*/ 	.short	0x0404


	//----- nvinfo : EIATTR_SW_WAR
	.align		4
.L_66:
        /*05c8*/ 	.byte	0x04, 0x36
        /*05ca*/ 	.short	(.L_68 - .L_67)
.L_67:
        /*05cc*/ 	.word	0x00000008
.L_68:


//--------------------- .nv.compat                --------------------------
	.section	.nv.compat,"",@"SHT_CUDA_COMPAT_INFO"
	.align	4
        /*0000*/ 	.byte	0x02, 0x02, 0x02, 0x00, 0x02, 0x05, 0x05, 0x00, 0x02, 0x03, 0x01, 0x00, 0x02, 0x06, 0x01, 0x00


//--------------------- .nv.callgraph             --------------------------
	.section	.nv.callgraph,"",@"SHT_CUDA_CALLGRAPH"
	.align	4
	.sectionentsize	8
	.align		4
        /*0000*/ 	.word	0x00000000
	.align		4
        /*0004*/ 	.word	0xffffffff
	.align		4
        /*0008*/ 	.word	0x00000000
	.align		4
        /*000c*/ 	.word	0xfffffffe
	.align		4
        /*0010*/ 	.word	0x00000000
	.align		4
        /*0014*/ 	.word	0xfffffffd
	.align		4
        /*0018*/ 	.word	0x00000000
	.align		4
        /*001c*/ 	.word	0xfffffffc


//--------------------- .text.kernel_cutlass_kernel_cudnngrouped_gemmgrouped_gemm_swiglugrouped_gemm_swiglu_quantBlockScaledContiguousGroupedGemmKernel_object_at__TiledMMA_ThrLayoutVMNK11110000_PermutationMNK____MMAAt_0 --------------------------
	.section	.text.kernel_cutlass_kernel_cudnngrouped_gemmgrouped_gemm_swiglugrouped_gemm_swiglu_quantBlockScaledContiguousGroupedGemmKernel_object_at__TiledMMA_ThrLayoutVMNK11110000_PermutationMNK____MMAAt_0,"ax",@progbits
	.align	128
        .global         kernel_cutlass_kernel_cudnngrouped_gemmgrouped_gemm_swiglugrouped_gemm_swiglu_quantBlockScaledContiguousGroupedGemmKernel_object_at__TiledMMA_ThrLayoutVMNK11110000_PermutationMNK____MMAAt_0
        .type           kernel_cutlass_kernel_cudnngrouped_gemmgrouped_gemm_swiglugrouped_gemm_swiglu_quantBlockScaledContiguousGroupedGemmKernel_object_at__TiledMMA_ThrLayoutVMNK11110000_PermutationMNK____MMAAt_0,@function
        .size           kernel_cutlass_kernel_cudnngrouped_gemmgrouped_gemm_swiglugrouped_gemm_swiglu_quantBlockScaledContiguousGroupedGemmKernel_object_at__TiledMMA_ThrLayoutVMNK11110000_PermutationMNK____MMAAt_0,(.L_x_96 - kernel_cutlass_kernel_cudnngrouped_gemmgrouped_gemm_swiglugrouped_gemm_swiglu_quantBlockScaledContiguousGroupedGemmKernel_object_at__TiledMMA_ThrLayoutVMNK11110000_PermutationMNK____MMAAt_0)
        .other          kernel_cutlass_kernel_cudnngrouped_gemmgrouped_gemm_swiglugrouped_gemm_swiglu_quantBlockScaledContiguousGroupedGemmKernel_object_at__TiledMMA_ThrLayoutVMNK11110000_PermutationMNK____MMAAt_0,@"STO_CUDA_ENTRY STV_DEFAULT"
kernel_cutlass_kernel_cudnngrouped_gemmgrouped_gemm_swiglugrouped_gemm_swiglu_quantBlockScaledContiguousGroupedGemmKernel_object_at__TiledMMA_ThrLayoutVMNK11110000_PermutationMNK____MMAAt_0:
.text.kernel_cutlass_kernel_cudnngrouped_gemmgrouped_gemm_swiglugrouped_gemm_swiglu_quantBlockScaledContiguousGroupedGemmKernel_object_at__TiledMMA_ThrLayoutVMNK11110000_PermutationMNK____MMAAt_0:
[----:B------:R-:W1:Y:S01]  /*0000*/  LDC R1, c[0x0][0x37c] ;  /* 0x0000df00ff017b82 */ /* 0x000e620000000800 */
[----:B------:R-:W2:Y:S01]  /*0010*/  S2R R3, SR_TID.Y ;  /* 0x0000000000037919 */ /* 0x000ea20000002200 */
[----:B------:R-:W3:Y:S06]  /*0020*/  LDCU UR4, c[0x0][0x360] ;  /* 0x00006c00ff0477ac */ /* 0x000eec0008000800 */
[----:B------:R-:W4:Y:S01]  /*0030*/  S2UR UR32, SR_CgaCtaId ;  /* 0x00000000002079c3 */ /* 0x000f220000008800 */
[----:B------:R-:W2:Y:S01]  /*0040*/  S2R R0, SR_TID.Z ;  /* 0x0000000000007919 */ /* 0x000ea20000002300 */
[----:B------:R-:W2:Y:S01]  /*0050*/  LDCU UR5, c[0x0][0x364] ;  /* 0x00006c80ff0577ac */ /* 0x000ea20008000800 */
[----:B------:R-:W3:Y:S01]  /*0060*/  S2R R58, SR_TID.X ;  /* 0x00000000003a7919 */ /* 0x000ee20000002100 */
[----:B------:R-:W5:Y:S01]  /*0070*/  LDCU.U8 UR6, c[0x0][0x382] ;  /* 0x00007040ff0677ac */ /* 0x000f620008000000 */
[----:B------:R-:W-:Y:S01]  /*0080*/  UMOV UR14, 0x1 ;  /* 0x00000001000e7882 */ /* 0x000fe20000000000 */
[----:B----4-:R-:W-:-:S02]  /*0090*/  ULEA.HI UR15, UR32, UR32, URZ, 0x1 ;  /* 0x00000020200f7291 */ /* 0x010fc4000f8f08ff */
[----:B-----5:R-:W-:Y:S02]  /*00a0*/  ULOP3.LUT UR6, UR6, 0x1, URZ, 0xc0, !UPT ;  /* 0x0000000106067892 */ /* 0x020fe4000f8ec0ff */
[----:B------:R-:W-:Y:S02]  /*00b0*/  ULOP3.LUT UR15, UR15, 0xfffffffe, URZ, 0xc0, !UPT ;  /* 0xfffffffe0f0f7892 */ /* 0x000fe4000f8ec0ff */
[----:B------:R-:W-:Y:S02]  /*00c0*/  UISETP.NE.U32.AND UP6, UPT, UR6, 0x1, UPT ;  /* 0x000000010600788c */ /* 0x000fe4000bfc5070 */
[----:B------:R-:W-:Y:S01]  /*00d0*/  UIADD3 UR15, UPT, UPT, -UR15, UR32, URZ ;  /* 0x000000200f0f7290 */ /* 0x000fe2000fffe1ff */
[----:B--2---:R-:W-:Y:S01]  /*00e0*/  IMAD R3, R0, UR5, R3 ;  /* 0x0000000500037c24 */ /* 0x004fe2000f8e0203 */
[----:B------:R-:W2:Y:S03]  /*00f0*/  LDCU UR5, c[0x0][0x36c] ;  /* 0x00006d80ff0577ac */ /* 0x000ea60008000800 */
[----:B---3--:R-:W-:Y:S01]  /*0100*/  IMAD R63, R3, UR4, R58 ;  /* 0x00000004033f7c24 */ /* 0x008fe2000f8e023a */
[----:B------:R-:W3:Y:S04]  /*0110*/  LDCU.U8 UR4, c[0x0][0x381] ;  /* 0x00007020ff0477ac */ /* 0x000ee80008000000 */
[----:B------:R-:W-:Y:S01]  /*0120*/  SHF.R.U32.HI R63, RZ, 0x5, R63 ;  /* 0x00000005ff3f7819 */ /* 0x000fe2000001163f */
[----:B------:R-:W-:-:S05]  /*0130*/  USHF.L.U32 UR21, UR14, UR15, URZ ;  /* 0x0000000f0e157299 */ /* 0x000fca00080006ff */
[----:B------:R-:W4:Y:S01]  /*0140*/  SHFL.IDX PT, R63, R63, RZ, 0x1f ;  /* 0x00001fff3f3f7589 */ /* 0x000f2200000e0000 */
[----:B--2---:R-:W-:Y:S02]  /*0150*/  UISETP.EQ.U32.AND UP4, UPT, UR5, 0x1, UPT ;  /* 0x000000010500788c */ /* 0x004fe4000bf82070 */
[----:B---3--:R-:W-:-:S04]  /*0160*/  ULOP3.LUT UR4, UR4, 0x1, URZ, 0xc0, !UPT ;  /* 0x0000000104047892 */ /* 0x008fc8000f8ec0ff */
[----:B------:R-:W-:Y:S01]  /*0170*/  UISETP.NE.U32.AND UP5, UPT, UR4, 0x1, UPT ;  /* 0x000000010400788c */ /* 0x000fe2000bfa5070 */
[C---:B----4-:R-:W-:Y:S02]  /*0180*/  ISETP.NE.AND P1, PT, R63.reuse, 0x5, PT ;  /* 0x000000053f00780c */ /* 0x050fe40003f25270 */
[----:B------:R-:W-:-:S11]  /*0190*/  ISETP.NE.AND P0, PT, R63, RZ, PT ;  /* 0x000000ff3f00720c */ /* 0x000fd60003f05270 */
[----:B-1----:R-:W-:Y:S05]  /*01a0*/  @P1 BRA `(.L_x_0) ;  /* 0x0000000000501947 */ /* 0x002fea0003800000 */
[----:B------:R-:W1:Y:S02]  /*01b0*/  LDCU.64 UR4, c[0x0][0x348] ;  /* 0x00006900ff0477ac */ /* 0x000e640008000a00 */
[----:B-1----:R-:W-:Y:S02]  /*01c0*/  UIADD3 UR16, UP1, UPT, UR4, 0x40, URZ ;  /* 0x0000004004107890 */ /* 0x002fe4000ff3e0ff */
[----:B------:R-:W-:Y:S02]  /*01d0*/  UIADD3 UR12, UP0, UPT, UR4, 0xc0, URZ ;  /* 0x000000c0040c7890 */ /* 0x000fe4000ff1e0ff */
[----:B------:R-:W-:Y:S02]  /*01e0*/  UIADD3 UR10, UP3, UPT, UR4, 0x140, URZ ;  /* 0x00000140040a7890 */ /* 0x000fe4000ff7e0ff */
[----:B------:R-:W-:Y:S02]  /*01f0*/  UIADD3 UR8, UP2, UPT, UR4, 0x1c0, URZ ;  /* 0x000001c004087890 */ /* 0x000fe4000ff5e0ff */
[----:B------:R-:W-:-:S02]  /*0200*/  UIADD3.X UR17, UPT, UPT, URZ, UR5, URZ, UP1, !UPT ;  /* 0x00000005ff117290 */ /* 0x000fc40008ffe4ff */
[----:B------:R-:W-:Y:S02]  /*0210*/  UIADD3 UR6, UP1, UPT, UR4, 0x240, URZ ;  /* 0x0000024004067890 */ /* 0x000fe4000ff3e0ff */
[----:B------:R-:W-:Y:S02]  /*0220*/  UIADD3.X UR13, UPT, UPT, URZ, UR5, URZ, UP0, !UPT ;  /* 0x00000005ff0d7290 */ /* 0x000fe400087fe4ff */
[----:B------:R-:W-:Y:S02]  /*0230*/  UIADD3 UR4, UP0, UPT, UR4, 0x2c0, URZ ;  /* 0x000002c004047890 */ /* 0x000fe4000ff1e0ff */
[----:B------:R-:W-:Y:S01]  /*0240*/  UIADD3.X UR11, UPT, UPT, URZ, UR5, URZ, UP3, !UPT ;  /* 0x00000005ff0b7290 */ /* 0x000fe20009ffe4ff */
[----:B------:R1:W-:Y:S01]  /*0250*/  UTMACCTL.PF [UR16] ;  /* 0x00000000100079b9 */ /* 0x0003e20008040000 */
[----:B------:R-:W-:-:S03]  /*0260*/  UIADD3.X UR9, UPT, UPT, URZ, UR5, URZ, UP2, !UPT ;  /* 0x00000005ff097290 */ /* 0x000fc600097fe4ff */
[----:B------:R1:W-:Y:S01]  /*0270*/  UTMACCTL.PF [UR12] ;  /* 0x000000000c0079b9 */ /* 0x0003e20008040000 */
[----:B------:R-:W-:-:S03]  /*0280*/  UIADD3.X UR7, UPT, UPT, URZ, UR5, URZ, UP1, !UPT ;  /* 0x00000005ff077290 */ /* 0x000fc60008ffe4ff */
[----:B------:R1:W-:Y:S01]  /*0290*/  UTMACCTL.PF [UR10] ;  /* 0x000000000a0079b9 */ /* 0x0003e20008040000 */
[----:B------:R-:W-:Y:S01]  /*02a0*/  UIADD3.X UR5, UPT, UPT, URZ, UR5, URZ, UP0, !UPT ;  /* 0x00000005ff057290 */ /* 0x000fe200087fe4ff */
[----:B------:R1:W-:Y:S04]  /*02b0*/  UTMACCTL.PF [UR8] ;  /* 0x00000000080079b9 */ /* 0x0003e80008040000 */
[----:B------:R1:W-:Y:S04]  /*02c0*/  UTMACCTL.PF [UR6] ;  /* 0x00000000060079b9 */ /* 0x0003e80008040000 */
[----:B------:R1:W-:Y:S02]  /*02d0*/  UTMACCTL.PF [UR4] ;  /* 0x00000000040079b9 */ /* 0x0003e40008040000 */
[----:B-1----:R-:W-:Y:S01]  /*02e0*/  NOP ;  /* 0x0000000000007918 */ /* 0x002fe20000000000 */
.L_x_0:
[----:B------:R-:W-:Y:S05]  /*02f0*/  @P0 BRA `(.L_x_1) ;  /* 0x0000000000580947 */ /* 0x000fea0003800000 */
[----:B------:R-:W-:Y:S01]  /*0300*/  UMOV UR5, 0x400 ;  /* 0x0000040000057882 */ /* 0x000fe20000000000 */
[----:B------:R-:W-:Y:S01]  /*0310*/  UMOV UR6, 0x1 ;  /* 0x0000000100067882 */ /* 0x000fe20000000000 */
[----:B------:R-:W-:Y:S02]  /*0320*/  ULEA UR5, UR32, UR5, 0x18 ;  /* 0x0000000520057291 */ /* 0x000fe4000f8ec0ff */
[----:B------:R-:W-:-:S04]  /*0330*/  UIADD3 UR6, UPT, UPT, -UR6, 0x100000, URZ ;  /* 0x0010000006067890 */ /* 0x000fc8000fffe1ff */
[----:B------:R-:W-:Y:S02]  /*0340*/  USHF.L.U32 UR7, UR6, 0xb, URZ ;  /* 0x0000000b06077899 */ /* 0x000fe400080006ff */
[----:B------:R-:W-:Y:S01]  /*0350*/  USHF.L.U32 UR6, UR6, 0x1, URZ ;  /* 0x0000000106067899 */ /* 0x000fe200080006ff */
[----:B------:R-:W-:Y:S02]  /*0360*/  UMOV UR4, 0x2 ;  /* 0x0000000200047882 */ /* 0x000fe40000000000 */
[----:B------:R-:W-:-:S04]  /*0370*/  UIADD3 UR8, UPT, UPT, -UR4, 0x100000, URZ ;  /* 0x0010000004087890 */ /* 0x000fc8000fffe1ff */
[----:B------:R-:W-:Y:S02]  /*0380*/  USHF.L.U32 UR9, UR8, 0xb, URZ ;  /* 0x0000000b08097899 */ /* 0x000fe400080006ff */
[----:B------:R-:W-:Y:S01]  /*0390*/  USHF.L.U32 UR8, UR8, 0x1, URZ ;  /* 0x0000000108087899 */ /* 0x000fe200080006ff */
[----:B------:R-:W1:Y:S02]  /*03a0*/  FENCE.VIEW.ASYNC.S ;  /* 0x00000000000073c6 */ /* 0x000e640000000000 */
[----:B-1----:R1:W2:Y:S01]  /*03b0*/  SYNCS.EXCH.64 URZ, [UR5], UR6 ;  /* 0x0000000605ff75b2 */ /* 0x0022a20008000100 */
[----:B------:R1:W3:Y:S01]  /*03c0*/  SYNCS.EXCH.64 URZ, [UR5+0x8], UR6 ;  /* 0x0000080605ff75b2 */ /* 0x0002e20008000100 */
[----:B------:R1:W4:Y:S01]  /*03d0*/  SYNCS.EXCH.64 URZ, [UR5+0x10], UR6 ;  /* 0x0000100605ff75b2 */ /* 0x0003220008000100 */
[----:B------:R1:W1:Y:S01]  /*03e0*/  SYNCS.EXCH.64 URZ, [UR5+0x18], UR6 ;  /* 0x0000180605ff75b2 */ /* 0x0002620008000100 */
[----:B------:R1:W1:Y:S05]  /*03f0*/  SYNCS.EXCH.64 URZ, [UR5+0x20], UR6 ;  /* 0x0000200605ff75b2 */ /* 0x00026a0008000100 */
[----:B------:R1:W1:Y:S01]  /*0400*/  SYNCS.EXCH.64 URZ, [UR5+0x28], UR8 ;  /* 0x0000280805ff75b2 */ /* 0x0002620008000100 */
[----:B------:R1:W1:Y:S01]  /*0410*/  SYNCS.EXCH.64 URZ, [UR5+0x30], UR8 ;  /* 0x0000300805ff75b2 */ /* 0x0002620008000100 */
[----:B------:R1:W1:Y:S01]  /*0420*/  SYNCS.EXCH.64 URZ, [UR5+0x38], UR8 ;  /* 0x0000380805ff75b2 */ /* 0x0002620008000100 */
[----:B------:R1:W1:Y:S01]  /*0430*/  SYNCS.EXCH.64 URZ, [UR5+0x40], UR8 ;  /* 0x0000400805ff75b2 */ /* 0x0002620008000100 */
[----:B------:R1:W1:Y:S01]  /*0440*/  SYNCS.EXCH.64 URZ, [UR5+0x48], UR8 ;  /* 0x0000480805ff75b2 */ /* 0x0002620008000100 */
[----:B------:R-:W-:Y:S01]  /*0450*/  NOP ;  /* 0x0000000000007918 */ /* 0x000fe20000000000 */
.L_x_1:
[----:B------:R-:W-:Y:S01]  /*0460*/  NOP ;  /* 0x0000000000007918 */ /* 0x000fe20000000000 */
[----:B------:R-:W-:Y:S05]  /*0470*/  BRA.U !UP4, `(.L_x_2) ;  /* 0x000000010c087547 */ /* 0x000fea000b800000 */
[----:B-1234-:R-:W-:Y:S01]  /*0480*/  UCGABAR_ARV ;  /* 0x00000000000079c7 */ /* 0x01efe20008000000 */
[----:B------:R-:W-:Y:S05]  /*0490*/  BRA `(.L_x_3) ;  /* 0x0000000000047947 */ /* 0x000fea0003800000 */
.L_x_2:
[----:B-1234-:R-:W-:Y:S01]  /*04a0*/  NOP ;  /* 0x0000000000007918 */ /* 0x01efe20000000000 */
.L_x_3:
[----:B------:R-:W-:Y:S05]  /*04b0*/  BRA.U !UP4, `(.L_x_4) ;  /* 0x000000010c0c7547 */ /* 0x000fea000b800000 */
[----:B------:R-:W-:Y:S01]  /*04c0*/  UCGABAR_WAIT ;  /* 0x0000000000007dc7 */ /* 0x000fe20008000000 */
[----:B------:R-:W-:Y:S01]  /*04d0*/  CCTL.IVALL ;  /* 0x00000000ff00798f */ /* 0x000fe20002000000 */
[----:B------:R-:W-:Y:S05]  /*04e0*/  BRA `(.L_x_5) ;  /* 0x0000000000047947 */ /* 0x000fea0003800000 */
.L_x_4:
[----:B------:R-:W-:Y:S06]  /*04f0*/  BAR.SYNC.DEFER_BLOCKING 0x0 ;  /* 0x0000000000007b1d */ /* 0x000fec0000010000 */
.L_x_5:
[----:B------:R-:W-:Y:S05]  /*0500*/  @P0 BRA `(.L_x_6) ;  /* 0x0000000000400947 */ /* 0x000fea0003800000 */
[----:B------:R-:W-:Y:S01]  /*0510*/  UMOV UR6, 0x400 ;  /* 0x0000040000067882 */ /* 0x000fe20000000000 */
[----:B------:R-:W-:Y:S01]  /*0520*/  UMOV UR5, 0x1 ;  /* 0x0000000100057882 */ /* 0x000fe20000000000 */
[----:B------:R-:W-:Y:S01]  /*0530*/  UMOV UR4, 0x4 ;  /* 0x0000000400047882 */ /* 0x000fe20000000000 */
[----:B------:R-:W-:Y:S02]  /*0540*/  ULEA UR6, UR32, UR6, 0x18 ;  /* 0x0000000620067291 */ /* 0x000fe4000f8ec0ff */
[----:B------:R-:W-:-:S04]  /*0550*/  UIADD3 UR8, UPT, UPT, -UR5, 0x100000, URZ ;  /* 0x0010000005087890 */ /* 0x000fc8000fffe1ff */
[----:B------:R-:W-:Y:S02]  /*0560*/  USHF.L.U32 UR9, UR8, 0xb, URZ ;  /* 0x0000000b08097899 */ /* 0x000fe400080006ff */
[----:B------:R-:W-:Y:S02]  /*0570*/  USHF.L.U32 UR8, UR8, 0x1, URZ ;  /* 0x0000000108087899 */ /* 0x000fe400080006ff */
[----:B------:R-:W-:-:S04]  /*0580*/  UIADD3 UR4, UPT, UPT, -UR4, 0x100000, URZ ;  /* 0x0010000004047890 */ /* 0x000fc8000fffe1ff */
[----:B------:R-:W-:Y:S02]  /*0590*/  USHF.L.U32 UR5, UR4, 0xb, URZ ;  /* 0x0000000b04057899 */ /* 0x000fe400080006ff */
[----:B------:R-:W-:Y:S01]  /*05a0*/  USHF.L.U32 UR4, UR4, 0x1, URZ ;  /* 0x0000000104047899 */ /* 0x000fe200080006ff */
[----:B------:R-:W1:Y:S03]  /*05b0*/  FENCE.VIEW.ASYNC.S ;  /* 0x00000000000073c6 */ /* 0x000e660000000000 */
[----:B-1----:R1:W2:Y:S01]  /*05c0*/  SYNCS.EXCH.64 URZ, [UR6+0x50], UR8 ;  /* 0x0000500806ff75b2 */ /* 0x0022a20008000100 */
[----:B------:R1:W3:Y:S07]  /*05d0*/  SYNCS.EXCH.64 URZ, [UR6+0x58], UR8 ;  /* 0x0000580806ff75b2 */ /* 0x0002ee0008000100 */
[----:B------:R1:W4:Y:S01]  /*05e0*/  SYNCS.EXCH.64 URZ, [UR6+0x60], UR4 ;  /* 0x0000600406ff75b2 */ /* 0x0003220008000100 */
[----:B------:R1:W1:Y:S01]  /*05f0*/  SYNCS.EXCH.64 URZ, [UR6+0x68], UR4 ;  /* 0x0000680406ff75b2 */ /* 0x0002620008000100 */
[----:B------:R-:W-:Y:S01]  /*0600*/  NOP ;  /* 0x0000000000007918 */ /* 0x000fe20000000000 */
.L_x_6:
[----:B------:R-:W-:Y:S01]  /*0610*/  NOP ;  /* 0x0000000000007918 */ /* 0x000fe20000000000 */
[----:B------:R-:W-:Y:S05]  /*0620*/  BRA.U !UP4, `(.L_x_7) ;  /* 0x000000010c087547 */ /* 0x000fea000b800000 */
[----:B-1234-:R-:W-:Y:S01]  /*0630*/  UCGABAR_ARV ;  /* 0x00000000000079c7 */ /* 0x01efe20008000000 */
[----:B------:R-:W-:Y:S05]  /*0640*/  BRA `(.L_x_8) ;  /* 0x0000000000047947 */ /* 0x000fea0003800000 */
.L_x_7:
[----:B-1234-:R-:W-:Y:S01]  /*0650*/  NOP ;  /* 0x0000000000007918 */ /* 0x01efe20000000000 */
.L_x_8:
[----:B------:R-:W-:Y:S05]  /*0660*/  BRA.U !UP4, `(.L_x_9) ;  /* 0x000000010c0c7547 */ /* 0x000fea000b800000 */
[----:B------:R-:W-:Y:S01]  /*0670*/  UCGABAR_WAIT ;  /* 0x0000000000007dc7 */ /* 0x000fe20008000000 */
[----:B------:R-:W-:Y:S01]  /*0680*/  CCTL.IVALL ;  /* 0x00000000ff00798f */ /* 0x000fe20002000000 */
[----:B------:R-:W-:Y:S05]  /*0690*/  BRA `(.L_x_10) ;  /* 0x0000000000047947 */ /* 0x000fea0003800000 */
.L_x_9:
[----:B------:R-:W-:Y:S06]  /*06a0*/  BAR.SYNC.DEFER_BLOCKING 0x0 ;  /* 0x0000000000007b1d */ /* 0x000fec0000010000 */
.L_x_10:
        /* <DEDUP_REMOVED lines=17> */
.L_x_11:
[----:B------:R-:W-:Y:S01]  /*07c0*/  NOP ;  /* 0x0000000000007918 */ /* 0x000fe20000000000 */
[----:B-1234-:R-:W-:Y:S06]  /*07d0*/  BAR.SYNC.DEFER_BLOCKING 0x0 ;  /* 0x0000000000007b1d */ /* 0x01efec0000010000 */
[----:B------:R-:W-:Y:S05]  /*07e0*/  BRA.U !UP4, `(.L_x_12) ;  /* 0x000000010c087547 */ /* 0x000fea000b800000 */
[----:B------:R-:W-:Y:S01]  /*07f0*/  UCGABAR_ARV ;  /* 0x00000000000079c7 */ /* 0x000fe20008000000 */
[----:B------:R-:W-:Y:S05]  /*0800*/  BRA `(.L_x_13) ;  /* 0x0000000000047947 */ /* 0x000fea0003800000 */
.L_x_12:
[----:B------:R-:W-:Y:S01]  /*0810*/  NOP ;  /* 0x0000000000007918 */ /* 0x000fe20000000000 */
.L_x_13:
[----:B------:R-:W-:Y:S05]  /*0820*/  BRA.U !UP4, `(.L_x_14) ;  /* 0x000000010c0c7547 */ /* 0x000fea000b800000 */
[----:B------:R-:W-:Y:S01]  /*0830*/  UCGABAR_WAIT ;  /* 0x0000000000007dc7 */ /* 0x000fe20008000000 */
[----:B------:R-:W-:Y:S01]  /*0840*/  CCTL.IVALL ;  /* 0x00000000ff00798f */ /* 0x000fe20002000000 */
[----:B------:R-:W-:Y:S05]  /*0850*/  BRA `(.L_x_15) ;  /* 0x0000000000047947 */ /* 0x000fea0003800000 */
.L_x_14:
[----:B------:R-:W-:Y:S06]  /*0860*/  BAR.SYNC.DEFER_BLOCKING 0x0 ;  /* 0x0000000000007b1d */ /* 0x000fec0000010000 */
.L_x_15:
[----:B------:R-:W-:Y:S01]  /*0870*/  ISETP.NE.AND P0, PT, R63, 0x6, PT ;  /* 0x000000063f00780c */ /* 0x000fe20003f05270 */
[----:B------:R-:W1:-:S12]  /*0880*/  LDCU.64 UR22, c[0x0][0x358] ;  /* 0x00006b00ff1677ac */ /* 0x000e580008000a00 */
[----:B------:R-:W-:Y:S05]  /*0890*/  @P0 BRA `(.L_x_16) ;  /* 0x0000000800a80947 */ /* 0x000fea0003800000 */
[----:B------:R-:W-:Y:S01]  /*08a0*/  LOP3.LUT R0, R58, 0x1f, RZ, 0xc0, !PT ;  /* 0x0000001f3a007812 */ /* 0x000fe200078ec0ff */
[----:B------:R-:W-:Y:S01]  /*08b0*/  IMAD.MOV.U32 R18, RZ, RZ, 0x7fffffff ;  /* 0x7fffffffff127424 */ /* 0x000fe200078e00ff */
[----:B------:R-:W2:Y:S01]  /*08c0*/  S2UR UR9, SR_CTAID.Z ;  /* 0x00000000000979c3 */ /* 0x000ea20000002700 */
[----:B------:R-:W2:Y:S01]  /*08d0*/  LDCU.64 UR6, c[0x0][0x760] ;  /* 0x0000ec00ff0677ac */ /* 0x000ea20008000a00 */
[C---:B------:R-:W-:Y:S01]  /*08e0*/  ISETP.GT.U32.AND P0, PT, R0.reuse, 0x7, PT ;  /* 0x000000070000780c */ /* 0x040fe20003f04070 */
[----:B------:R-:W3:Y:S01]  /*08f0*/  LDCU.U8 UR8, c[0x0][0x768] ;  /* 0x0000ed00ff0877ac */ /* 0x000ee20008000000 */
[----:B------:R-:W4:Y:S01]  /*0900*/  LDCU.U8 UR10, c[0x0][0x769] ;  /* 0x0000ed20ff0a77ac */ /* 0x000f220008000000 */
[----:B------:R-:W5:Y:S10]  /*0910*/  LDCU UR24, c[0x0][0x770] ;  /* 0x0000ee00ff1877ac */ /* 0x000f740008000800 */
[----:B------:R-:W1:Y:S02]  /*0920*/  @!P0 LDC.64 R2, c[0x0][0x748] ;  /* 0x0001d200ff028b82 */ /* 0x000e640000000a00 */
[----:B-1----:R-:W-:-:S05]  /*0930*/  @!P0 IMAD.WIDE.U32 R2, R0, 0x4, R2 ;  /* 0x0000000400028825 */ /* 0x002fca00078e0002 */
[----:B------:R-:W5:Y:S01]  /*0940*/  @!P0 LDG.E R18, desc[UR22][R2.64] ;  /* 0x0000001602128981 */ /* 0x000f62000c1e1900 */
[----:B--2---:R-:W-:Y:S01]  /*0950*/  UIMAD.WIDE.U32 UR4, UR9, UR7, URZ ;  /* 0x00000007090472a5 */ /* 0x004fe2000f8e00ff */
[----:B------:R-:W1:Y:S01]  /*0960*/  S2UR UR16, SR_CTAID.X ;  /* 0x00000000001079c3 */ /* 0x000e620000002500 */
[----:B------:R-:W-:Y:S01]  /*0970*/  UISETP.GT.U32.AND UP0, UPT, UR9, 0x1ff, UPT ;  /* 0x000001ff0900788c */ /* 0x000fe2000bf04070 */
[----:B------:R-:W-:Y:S02]  /*0980*/  HFMA2 R0, -RZ, RZ, 0, 5.9604644775390625e-08 ;  /* 0x00000001ff007431 */ /* 0x000fe400000001ff */
[----:B------:R-:W-:Y:S02]  /*0990*/  IMAD.MOV.U32 R10, RZ, RZ, RZ ;  /* 0x000000ffff0a7224 */ /* 0x000fe400078e00ff */
[----:B------:R-:W-:Y:S02]  /*09a0*/  UMOV UR11, UR5 ;  /* 0x00000005000b7c82 */ /* 0x000fe40008000000 */
[----:B------:R-:W-:-:S02]  /*09b0*/  UIADD3 UR7, UPT, UPT, -UR11, UR9, URZ ;  /* 0x000000090b077290 */ /* 0x000fc4000fffe1ff */
[----:B------:R-:W2:Y:S02]  /*09c0*/  LDCU.64 UR4, c[0x0][0x778] ;  /* 0x0000ef00ff0477ac */ /* 0x000ea40008000a00 */
[----:B---3--:R-:W-:-:S04]  /*09d0*/  USHF.R.U32.HI UR7, URZ, UR8, UR7 ;  /* 0x00000008ff077299 */ /* 0x008fc80008011607 */
[----:B------:R-:W-:-:S04]  /*09e0*/  UIADD3 UR11, UPT, UPT, UR11, UR7, URZ ;  /* 0x000000070b0b7290 */ /* 0x000fc8000fffe0ff */
[----:B----4-:R-:W-:Y:S02]  /*09f0*/  USHF.R.U32.HI UR11, URZ, UR10, UR11 ;  /* 0x0000000aff0b7299 */ /* 0x010fe4000801160b */
[----:B-1----:R-:W-:Y:S02]  /*0a00*/  ULOP3.LUT UR16, UR16, 0x1, URZ, 0xc0, !UPT ;  /* 0x0000000110107892 */ /* 0x002fe4000f8ec0ff */
[----:B------:R-:W-:Y:S01]  /*0a10*/  UIADD3 UR11, UPT, UPT, -UR11, URZ, URZ ;  /* 0x000000ff0b0b7290 */ /* 0x000fe2000fffe1ff */
[----:B------:R-:W1:Y:S03]  /*0a20*/  LDCU.U8 UR7, c[0x0][0x780] ;  /* 0x0000f000ff0777ac */ /* 0x000e660008000000 */
[----:B------:R-:W-:-:S04]  /*0a30*/  UIMAD UR6, UR11, UR6, UR9 ;  /* 0x000000060b0672a4 */ /* 0x000fc8000f8e0209 */
[----:B--2---:R-:W-:-:S03]  /*0a40*/  UIMAD.WIDE.U32 UR12, UR6, UR5, URZ ;  /* 0x00000005060c72a5 */ /* 0x004fc6000f8e00ff */
[----:B------:R-:W2:Y:S04]  /*0a50*/  LDCU.U8 UR11, c[0x0][0x781] ;  /* 0x0000f020ff0b77ac */ /* 0x000ea80008000000 */
[----:B------:R-:W-:Y:S02]  /*0a60*/  UMOV UR5, UR13 ;  /* 0x0000000d00057c82 */ /* 0x000fe40008000000 */
[----:B------:R-:W-:Y:S02]  /*0a70*/  UIADD3 UR18, UPT, UPT, UR6, -UR5, URZ ;  /* 0x8000000506127290 */ /* 0x000fe4000fffe0ff */
[----:B------:R-:W3:Y:S02]  /*0a80*/  LDCU.U8 UR13, c[0x0][0x774] ;  /* 0x0000ee80ff0d77ac */ /* 0x000ee40008000000 */
[----:B-1----:R-:W-:Y:S01]  /*0a90*/  USHF.R.U32.HI UR18, URZ, UR7, UR18 ;  /* 0x00000007ff127299 */ /* 0x002fe20008011612 */
[----:B------:R-:W1:Y:S03]  /*0aa0*/  LDCU.U8 UR12, c[0x0][0x775] ;  /* 0x0000eea0ff0c77ac */ /* 0x000e660008000000 */
[----:B------:R-:W-:Y:S01]  /*0ab0*/  UIADD3 UR18, UPT, UPT, UR5, UR18, URZ ;  /* 0x0000001205127290 */ /* 0x000fe2000fffe0ff */
[----:B------:R-:W4:Y:S03]  /*0ac0*/  LDCU UR5, c[0x0][0x76c] ;  /* 0x0000ed80ff0577ac */ /* 0x000f260008000800 */
[----:B--2---:R-:W-:-:S04]  /*0ad0*/  USHF.R.U32.HI UR18, URZ, UR11, UR18 ;  /* 0x0000000bff127299 */ /* 0x004fc80008011612 */
[----:B-----5:R-:W-:-:S07]  /*0ae0*/  UIMAD.WIDE.U32 UR24, UR18, UR24, URZ ;  /* 0x00000018121872a5 */ /* 0x020fce000f8e00ff */
[----:B------:R-:W-:Y:S02]  /*0af0*/  UMOV UR19, UR25 ;  /* 0x0000001900137c82 */ /* 0x000fe40008000000 */
[----:B------:R-:W-:-:S04]  /*0b00*/  UIADD3 UR17, UPT, UPT, UR18, -UR19, URZ ;  /* 0x8000001312117290 */ /* 0x000fc8000fffe0ff */
[----:B---3--:R-:W-:-:S04]  /*0b10*/  USHF.R.U32.HI UR17, URZ, UR13, UR17 ;  /* 0x0000000dff117299 */ /* 0x008fc80008011611 */
[----:B------:R-:W-:-:S04]  /*0b20*/  UIADD3 UR17, UPT, UPT, UR19, UR17, URZ ;  /* 0x0000001113117290 */ /* 0x000fc8000fffe0ff */
[----:B-1----:R-:W-:-:S04]  /*0b30*/  USHF.R.U32.HI UR17, URZ, UR12, UR17 ;  /* 0x0000000cff117299 */ /* 0x002fc80008011611 */
[----:B------:R-:W-:-:S04]  /*0b40*/  UIADD3 UR17, UPT, UPT, -UR17, URZ, URZ ;  /* 0x000000ff11117290 */ /* 0x000fc8000fffe1ff */
[----:B----4-:R-:W-:Y:S02]  /*0b50*/  UIMAD UR5, UR17, UR5, UR18 ;  /* 0x00000005110572a4 */ /* 0x010fe4000f8e0212 */
[----:B------:R-:W-:Y:S02]  /*0b60*/  UIADD3 UR18, UPT, UPT, -UR18, URZ, URZ ;  /* 0x000000ff12127290 */ /* 0x000fe4000fffe1ff */
[----:B------:R-:W-:Y:S02]  /*0b70*/  UIADD3 UR5, UPT, UPT, UR5, UR5, URZ ;  /* 0x0000000505057290 */ /* 0x000fe4000fffe0ff */
[----:B------:R-:W-:Y:S02]  /*0b80*/  UIMAD UR4, UR18, UR4, UR6 ;  /* 0x00000004120472a4 */ /* 0x000fe4000f8e0206 */
[----:B------:R-:W-:-:S04]  /*0b90*/  ULOP3.LUT UR5, UR5, UR16, URZ, 0xfc, !UPT ;  /* 0x0000001005057292 */ /* 0x000fc8000f8efcff */
[----:B------:R-:W-:Y:S02]  /*0ba0*/  MOV R5, UR4 ;  /* 0x0000000400057c02 */ /* 0x000fe40008000f00 */
[----:B------:R-:W-:Y:S01]  /*0bb0*/  IMAD.U32 R4, RZ, RZ, UR5 ;  /* 0x00000005ff047e24 */ /* 0x000fe2000f8e00ff */
[----:B------:R1:W2:Y:S01]  /*0bc0*/  SHFL.IDX PT, R2, R18, 0x7, 0x1f ;  /* 0x00e01f0012027f89 */ /* 0x0002a200000e0000 */
[----:B------:R-:W-:Y:S05]  /*0bd0*/  BRA.U UP0, `(.L_x_17) ;  /* 0x0000000500647547 */ /* 0x000fea000b800000 */
[----:B------:R-:W3:Y:S01]  /*0be0*/  LDC R0, c[0x0][0x374] ;  /* 0x0000dd00ff007b82 */ /* 0x000ee20000000800 */
[----:B--2---:R-:W-:Y:S01]  /*0bf0*/  SHF.R.S32.HI R17, RZ, 0x1f, R2 ;  /* 0x0000001fff117819 */ /* 0x004fe20000011402 */
[----:B------:R-:W-:Y:S02]  /*0c00*/  IMAD.U32 R19, RZ, RZ, UR9 ;  /* 0x00000009ff137e24 */ /* 0x000fe4000f8e00ff */
[----:B------:R-:W-:Y:S01]  /*0c10*/  IMAD.MOV.U32 R6, RZ, RZ, -0x1 ;  /* 0xffffffffff067424 */ /* 0x000fe200078e00ff */
[----:B------:R-:W-:Y:S01]  /*0c20*/  LEA.HI R17, R17, R2, RZ, 0x7 ;  /* 0x0000000211117211 */ /* 0x000fe200078f38ff */
[----:B------:R-:W-:Y:S02]  /*0c30*/  IMAD.MOV.U32 R10, RZ, RZ, RZ ;  /* 0x000000ffff0a7224 */ /* 0x000fe400078e00ff */
[----:B------:R-:W3:Y:S01]  /*0c40*/  LDC R7, c[0x0][0x370] ;  /* 0x0000dc00ff077b82 */ /* 0x000ee20000000800 */
[----:B------:R-:W-:Y:S01]  /*0c50*/  LOP3.LUT R3, R17, 0xffffff80, RZ, 0xc0, !PT ;  /* 0xffffff8011037812 */ /* 0x000fe200078ec0ff */
[----:B------:R-:W-:-:S03]  /*0c60*/  IMAD.MOV.U32 R15, RZ, RZ, RZ ;  /* 0x000000ffff0f7224 */ /* 0x000fc600078e00ff */
[----:B------:R-:W-:-:S03]  /*0c70*/  ISETP.NE.AND P0, PT, R2, R3, PT ;  /* 0x000000030200720c */ /* 0x000fc60003f05270 */
[----:B------:R-:W2:Y:S01]  /*0c80*/  LDC R16, c[0x0][0x378] ;  /* 0x0000de00ff107b82 */ /* 0x000ea20000000800 */
[----:B------:R-:W-:-:S07]  /*0c90*/  ISETP.LT.AND P0, PT, R2, RZ, P0 ;  /* 0x000000ff0200720c */ /* 0x000fce0000701270 */
[----:B------:R-:W4:Y:S08]  /*0ca0*/  LDC R12, c[0x0][0x770] ;  /* 0x0001dc00ff0c7b82 */ /* 0x000f300000000800 */
[----:B------:R-:W1:Y:S01]  /*0cb0*/  LDC R11, c[0x0][0x76c] ;  /* 0x0001db00ff0b7b82 */ /* 0x000e620000000800 */
[----:B---3--:R-:W-:Y:S01]  /*0cc0*/  IMAD R7, R0, R7, RZ ;  /* 0x0000000700077224 */ /* 0x008fe200078e02ff */
[----:B------:R-:W-:-:S02]  /*0cd0*/  SHF.R.S32.HI R0, RZ, 0x7, R17 ;  /* 0x00000007ff007819 */ /* 0x000fc40000011411 */
[----:B------:R-:W-:-:S03]  /*0ce0*/  LEA.HI.SX32 R17, R17, 0xffffffff, 0x19 ;  /* 0xffffffff11117811 */ /* 0x000fc600078fcaff */
[----:B------:R-:W-:Y:S01]  /*0cf0*/  @!P0 IMAD.MOV R17, RZ, RZ, R0 ;  /* 0x000000ffff118224 */ /* 0x000fe200078e0200 */
[----:B------:R-:W3:Y:S01]  /*0d00*/  LDC.64 R8, c[0x0][0x760] ;  /* 0x0001d800ff087b82 */ /* 0x000ee20000000a00 */
[----:B--2---:R-:W-:Y:S02]  /*0d10*/  IMAD R16, R7, R16, RZ ;  /* 0x0000001007107224 */ /* 0x004fe400078e02ff */
[----:B------:R-:W-:-:S03]  /*0d20*/  IMAD.MOV.U32 R0, RZ, RZ, 0x1 ;  /* 0x00000001ff007424 */ /* 0x000fc600078e00ff */
[----:B------:R-:W-:Y:S02]  /*0d30*/  LEA.HI R16, R16, R16, RZ, 0x1 ;  /* 0x0000001010107211 */ /* 0x000fe400078f08ff */
[----:B------:R-:W2:Y:S02]  /*0d40*/  LDC.64 R2, c[0x0][0x778] ;  /* 0x0001de00ff027b82 */ /* 0x000ea40000000a00 */
[----:B----4-:R-:W-:-:S07]  /*0d50*/  SHF.R.S32.HI R16, RZ, 0x1, R16 ;  /* 0x00000001ff107819 */ /* 0x010fce0000011410 */
.L_x_22:
[----:B------:R-:W-:-:S13]  /*0d60*/  ISETP.GE.AND P0, PT, R4, R17, PT ;  /* 0x000000110400720c */ /* 0x000fda0003f06270 */
[----:B------:R-:W-:Y:S05]  /*0d70*/  @P0 BRA `(.L_x_18) ;  /* 0x0000000000940947 */ /* 0x000fea0003800000 */
[----:B------:R-:W-:-:S04]  /*0d80*/  SHF.L.U32 R7, R4, 0x7, RZ ;  /* 0x0000000704077819 */ /* 0x000fc800000006ff */
[----:B------:R-:W-:-:S13]  /*0d90*/  ISETP.GE.AND P0, PT, R7, R15, PT ;  /* 0x0000000f0700720c */ /* 0x000fda0003f06270 */
[----:B------:R-:W-:Y:S05]  /*0da0*/  @!P0 BRA `(.L_x_19) ;  /* 0x0000000000388947 */ /* 0x000fea0003800000 */
[----:B------:R-:W-:Y:S01]  /*0db0*/  VIADD R13, R6, 0x1 ;  /* 0x00000001060d7836 */ /* 0x000fe20000000000 */
[----:B------:R-:W-:-:S04]  /*0dc0*/  MOV R6, 0xffffffff ;  /* 0xffffffff00067802 */ /* 0x000fc80000000f00 */
[----:B------:R-:W-:-:S13]  /*0dd0*/  ISETP.GT.U32.AND P0, PT, R13, 0x1f, PT ;  /* 0x0000001f0d00780c */ /* 0x000fda0003f04070 */
[----:B------:R-:W-:Y:S05]  /*0de0*/  @P0 BRA `(.L_x_20) ;  /* 0x0000000000240947 */ /* 0x000fea0003800000 */
[----:B------:R-:W-:Y:S01]  /*0df0*/  ISETP.GT.AND P0, PT, R18, R7, PT ;  /* 0x000000071200720c */ /* 0x000fe20003f04270 */
[----:B------:R-:W-:-:S05]  /*0e00*/  IMAD.MOV.U32 R6, RZ, RZ, -0x1 ;  /* 0xffffffffff067424 */ /* 0x000fca00078e00ff */
[----:B------:R-:W-:-:S07]  /*0e10*/  SHF.L.U32 R6, R6, R13, RZ ;  /* 0x0000000d06067219 */ /* 0x000fce00000006ff */
[----:B------:R-:W-:-:S04]  /*0e20*/  VOTE.ANY R7, PT, P0 ;  /* 0x0000000000077806 */ /* 0x000fc800000e0100 */
[----:B------:R-:W-:-:S05]  /*0e30*/  LOP3.LUT P0, R7, R7, RZ, R6, 0xa0, !PT ;  /* 0x000000ff07077212 */ /* 0x000fca000780a006 */
[----:B------:R-:W-:-:S05]  /*0e40*/  VIADD R6, R7, 0xffffffff ;  /* 0xffffffff07067836 */ /* 0x000fca0000000000 */
[----:B------:R-:W-:-:S04]  /*0e50*/  LOP3.LUT R7, R7, R6, RZ, 0xc, !PT ;  /* 0x0000000607077212 */ /* 0x000fc800078e0cff */
[----:B------:R-:W4:Y:S02]  /*0e60*/  POPC R6, R7 ;  /* 0x0000000700067309 */ /* 0x000f240000000000 */
[----:B----4-:R-:W-:-:S07]  /*0e70*/  SEL R6, R6, 0xffffffff, P0 ;  /* 0xffffffff06067807 */ /* 0x010fce0000000000 */
.L_x_20:
[----:B------:R4:W3:Y:S02]  /*0e80*/  SHFL.IDX PT, R15, R18, R6, 0x1f ;  /* 0x00001f06120f7589 */ /* 0x0008e400000e0000 */
.L_x_19:
[----:B------:R-:W5:Y:S01]  /*0e90*/  S2R R13, SR_CgaCtaId ;  /* 0x00000000000d7919 */ /* 0x000f620000008800 */
[----:B------:R-:W-:Y:S01]  /*0ea0*/  MOV R14, 0x400 ;  /* 0x00000400000e7802 */ /* 0x000fe20000000f00 */
[----:B------:R-:W-:-:S03]  /*0eb0*/  IMAD.U32 R21, R0, -0x80000000, RZ ;  /* 0x8000000000157824 */ /* 0x000fc600078e00ff */
[----:B-----5:R-:W-:-:S05]  /*0ec0*/  LEA R13, R13, R14, 0x18 ;  /* 0x0000000e0d0d7211 */ /* 0x020fca00078ec0ff */
[----:B------:R-:W-:-:S04]  /*0ed0*/  IMAD R14, R10, 0x8, R13 ;  /* 0x000000080a0e7824 */ /* 0x000fc800078e020d */
[----:B------:R-:W5:Y:S02]  /*0ee0*/  SYNCS.PHASECHK.TRANS64.TRYWAIT P0, [R14+URZ+0x80], R21 ;  /* 0x000080150e0075a7 */ /* 0x000f6400080011ff */
[----:B-----5:R-:W-:Y:S05]  /*0ef0*/  @!P0 BRA `(.L_x_21) ;  /* 0x00000040009c8947 */ /* 0x020fea0003800000 */
.L_x_70:
[----:B------:R-:W-:Y:S01]  /*0f00*/  ELECT P0, URZ, PT ;  /* 0x0000000000ff782f */ /* 0x000fe20003800000 */
[----:B------:R-:W-:-:S12]  /*0f10*/  IMAD.MOV.U32 R7, RZ, RZ, 0x1 ;  /* 0x00000001ff077424 */ /* 0x000fd800078e00ff */
[C---:B------:R-:W-:Y:S02]  /*0f20*/  @P0 IMAD R13, R10.reuse, 0x10, R13 ;  /* 0x000000100a0d0824 */ /* 0x040fe400078e020d */
[----:B------:R-:W-:-:S03]  /*0f30*/  VIADD R10, R10, 0x1 ;  /* 0x000000010a0a7836 */ /* 0x000fc60000000000 */
[----:B------:R4:W-:Y:S02]  /*0f40*/  @P0 STS.128 [R13+0x33410], R4 ;  /* 0x033410040d000388 */ /* 0x0009e40000000c00 */
[----:B------:R-:W-:Y:S01]  /*0f50*/  ISETP.NE.AND P0, PT, R10, 0x2, PT ;  /* 0x000000020a00780c */ /* 0x000fe20003f05270 */
[----:B------:R5:W-:Y:S06]  /*0f60*/  MEMBAR.ALL.CTA ;  /* 0x0000000000007992 */ /* 0x000bec0000008000 */
[----:B-----5:R-:W5:Y:S01]  /*0f70*/  FENCE.VIEW.ASYNC.S ;  /* 0x00000000000073c6 */ /* 0x020f620000000000 */
[----:B----4-:R-:W-:-:S02]  /*0f80*/  SEL R21, RZ, 0x1, P0 ;  /* 0x00000001ff157807 */ /* 0x010fc40000000000 */
[----:B------:R-:W-:Y:S02]  /*0f90*/  SEL R10, R10, RZ, P0 ;  /* 0x000000ff0a0a7207 */ /* 0x000fe40000000000 */
[----:B------:R-:W-:Y:S01]  /*0fa0*/  LOP3.LUT R0, R0, R21, RZ, 0x3c, !PT ;  /* 0x0000001500007212 */ /* 0x000fe200078e3cff */
[----:B-----5:R-:W-:Y:S06]  /*0fb0*/  BAR.SYNC.DEFER_BLOCKING 0x4, 0x20 ;  /* 0x0100800000007b1d */ /* 0x020fec0000010000 */
[----:B------:R4:W-:Y:S02]  /*0fc0*/  SYNCS.ARRIVE.TRANS64.ART0 RZ, [R14+URZ+0x70], R7 ;  /* 0x000070070eff79a7 */ /* 0x0009e400085000ff */
.L_x_18:
[----:B------:R-:W-:-:S04]  /*0fd0*/  IMAD.IADD R19, R16, 0x1, R19 ;  /* 0x0000000110137824 */ /* 0x000fc800078e0213 */
[C---:B---3--:R-:W-:Y:S01]  /*0fe0*/  IMAD.HI.U32 R5, R19.reuse, R9, RZ ;  /* 0x0000000913057227 */ /* 0x048fe200078e00ff */
[----:B------:R-:W-:-:S04]  /*0ff0*/  ISETP.GE.AND P0, PT, R19, 0x200, PT ;  /* 0x000002001300780c */ /* 0x000fc80003f06270 */
[----:B------:R-:W-:-:S04]  /*1000*/  IADD3 R4, PT, PT, R19, -R5, RZ ;  /* 0x8000000513047210 */ /* 0x000fc80007ffe0ff */
[----:B------:R-:W-:-:S05]  /*1010*/  SHF.R.U32.HI R4, RZ, UR8, R4 ;  /* 0x00000008ff047c19 */ /* 0x000fca0008011604 */
[----:B------:R-:W-:-:S05]  /*1020*/  IMAD.IADD R4, R5, 0x1, R4 ;  /* 0x0000000105047824 */ /* 0x000fca00078e0204 */
[----:B----4-:R-:W-:-:S04]  /*1030*/  SHF.R.U32.HI R14, RZ, UR10, R4 ;  /* 0x0000000aff0e7c19 */ /* 0x010fc80008011604 */
[----:B------:R-:W-:-:S05]  /*1040*/  IADD3 R14, PT, PT, -R14, RZ, RZ ;  /* 0x000000ff0e0e7210 */ /* 0x000fca0007ffe1ff */
[----:B------:R-:W-:-:S04]  /*1050*/  IMAD R14, R8, R14, R19 ;  /* 0x0000000e080e7224 */ /* 0x000fc800078e0213 */
[----:B--2---:R-:W-:-:S04]  /*1060*/  IMAD.HI.U32 R5, R14, R3, RZ ;  /* 0x000000030e057227 */ /* 0x004fc800078e00ff */
[----:B------:R-:W-:-:S05]  /*1070*/  IMAD.IADD R4, R14, 0x1, -R5 ;  /* 0x000000010e047824 */ /* 0x000fca00078e0a05 */
[----:B------:R-:W-:-:S04]  /*1080*/  SHF.R.U32.HI R4, RZ, UR7, R4 ;  /* 0x00000007ff047c19 */ /* 0x000fc80008011604 */
[----:B------:R-:W-:-:S04]  /*1090*/  IADD3 R5, PT, PT, R5, R4, RZ ;  /* 0x0000000405057210 */ /* 0x000fc80007ffe0ff */
[----:B------:R-:W-:-:S05]  /*10a0*/  SHF.R.U32.HI R5, RZ, UR11, R5 ;  /* 0x0000000bff057c19 */ /* 0x000fca0008011605 */
[----:B------:R-:W-:-:S04]  /*10b0*/  IMAD.HI.U32 R7, R5, R12, RZ ;  /* 0x0000000c05077227 */ /* 0x000fc800078e00ff */
[----:B------:R-:W-:-:S05]  /*10c0*/  IMAD.IADD R4, R5, 0x1, -R7 ;  /* 0x0000000105047824 */ /* 0x000fca00078e0a07 */
[----:B------:R-:W-:-:S04]  /*10d0*/  SHF.R.U32.HI R4, RZ, UR13, R4 ;  /* 0x0000000dff047c19 */ /* 0x000fc80008011604 */
[----:B------:R-:W-:-:S04]  /*10e0*/  IADD3 R4, PT, PT, R7, R4, RZ ;  /* 0x0000000407047210 */ /* 0x000fc80007ffe0ff */
[----:B------:R-:W-:-:S05]  /*10f0*/  SHF.R.U32.HI R4, RZ, UR12, R4 ;  /* 0x0000000cff047c19 */ /* 0x000fca0008011604 */
[----:B------:R-:W-:-:S04]  /*1100*/  IMAD.MOV R4, RZ, RZ, -R4 ;  /* 0x000000ffff047224 */ /* 0x000fc800078e0a04 */
[----:B-1----:R-:W-:Y:S01]  /*1110*/  IMAD R4, R11, R4, R5 ;  /* 0x000000040b047224 */ /* 0x002fe200078e0205 */
[----:B------:R-:W-:-:S03]  /*1120*/  IADD3 R5, PT, PT, -R5, RZ, RZ ;  /* 0x000000ff05057210 */ /* 0x000fc60007ffe1ff */
[----:B------:R-:W-:Y:S02]  /*1130*/  IMAD.IADD R4, R4, 0x1, R4 ;  /* 0x0000000104047824 */ /* 0x000fe400078e0204 */
[----:B------:R-:W-:-:S03]  /*1140*/  IMAD R5, R2, R5, R14 ;  /* 0x0000000502057224 */ /* 0x000fc600078e020e */
[----:B------:R-:W-:Y:S01]  /*1150*/  LOP3.LUT R4, R4, UR16, RZ, 0xfc, !PT ;  /* 0x0000001004047c12 */ /* 0x000fe2000f8efcff */
[----:B------:R-:W-:Y:S06]  /*1160*/  @!P0 BRA `(.L_x_22) ;  /* 0xfffffff800fc8947 */ /* 0x000fec000383ffff */
.L_x_17:
[----:B------:R-:W3:Y:S01]  /*1170*/  S2UR UR32, SR_CgaCtaId ;  /* 0x00000000002079c3 */ /* 0x000ee20000008800 */
[----:B------:R-:W-:Y:S01]  /*1180*/  UMOV UR4, 0x400 ;  /* 0x0000040000047882 */ /* 0x000fe20000000000 */
[----:B------:R-:W-:Y:S01]  /*1190*/  IMAD.U32 R6, R0, -0x80000000, RZ ;  /* 0x8000000000067824 */ /* 0x000fe200078e00ff */
[C---:B------:R-:W-:Y:S01]  /*11a0*/  ISETP.NE.AND P0, PT, R10.reuse, 0x1, PT ;  /* 0x000000010a00780c */ /* 0x040fe20003f05270 */
[----:B------:R-:W-:-:S05]  /*11b0*/  VIADD R3, R10, 0x2 ;  /* 0x000000020a037836 */ /* 0x000fca0000000000 */
[----:B------:R-:W-:Y:S01]  /*11c0*/  SEL R3, R3, 0x1, P0 ;  /* 0x0000000103037807 */ /* 0x000fe20000000000 */
[----:B---3--:R-:W-:-:S06]  /*11d0*/  ULEA UR4, UR32, UR4, 0x18 ;  /* 0x0000000420047291 */ /* 0x008fcc000f8ec0ff */
[----:B--2---:R-:W-:-:S04]  /*11e0*/  LEA R2, R10, UR4, 0x3 ;  /* 0x000000040a027c11 */ /* 0x004fc8000f8e18ff */
[----:B------:R-:W2:Y:S02]  /*11f0*/  SYNCS.PHASECHK.TRANS64.TRYWAIT P1, [R2+URZ+0x80], R6 ;  /* 0x00008006020075a7 */ /* 0x000ea400080211ff */
[----:B--2---:R-:W-:Y:S05]  /*1200*/  @!P1 BRA `(.L_x_23) ;  /* 0x0000003c00f09947 */ /* 0x004fea0003800000 */
.L_x_72:
[----:B------:R-:W-:Y:S02]  /*1210*/  ELECT P2, URZ, PT ;  /* 0x0000000000ff782f */ /* 0x000fe40003840000 */
[C---:B------:R-:W-:Y:S01]  /*1220*/  ISETP.NE.AND P0, PT, R3.reuse, 0x2, PT ;  /* 0x000000020300780c */ /* 0x040fe20003f05270 */
[----:B--2---:R-:W-:Y:S02]  /*1230*/  IMAD.MOV.U32 R7, RZ, RZ, RZ ;  /* 0x000000ffff077224 */ /* 0x004fe400078e00ff */
[----:B------:R-:W-:Y:S01]  /*1240*/  IMAD.MOV.U32 R11, RZ, RZ, 0x1 ;  /* 0x00000001ff0b7424 */ /* 0x000fe200078e00ff */
[----:B------:R-:W-:Y:S02]  /*1250*/  ISETP.EQ.XOR P1, PT, R10, 0x1, !P0 ;  /* 0x000000010a00780c */ /* 0x000fe40004722a70 */
[----:B------:R-:W-:Y:S02]  /*1260*/  SEL R3, R3, RZ, P0 ;  /* 0x000000ff03037207 */ /* 0x000fe40000000000 */
[----:B------:R-:W-:-:S02]  /*1270*/  SEL R9, RZ, 0x1, !P1 ;  /* 0x00000001ff097807 */ /* 0x000fc40004800000 */
[----:B------:R-:W-:Y:S02]  /*1280*/  LEA R3, R3, UR4, 0x3 ;  /* 0x0000000403037c11 */ /* 0x000fe4000f8e18ff */
[----:B------:R-:W-:Y:S01]  /*1290*/  @P2 LEA R10, R10, UR4, 0x4 ;  /* 0x000000040a0a2c11 */ /* 0x000fe2000f8e20ff */
[----:B------:R-:W-:Y:S01]  /*12a0*/  @P2 IMAD.MOV.U32 R6, RZ, RZ, -0x1 ;  /* 0xffffffffff062424 */ /* 0x000fe200078e00ff */
[----:B------:R-:W-:-:S04]  /*12b0*/  LOP3.LUT R9, R0, R9, RZ, 0x3c, !PT ;  /* 0x0000000900097212 */ /* 0x000fc800078e3cff */
[----:B------:R2:W-:Y:S01]  /*12c0*/  @P2 STS.128 [R10+0x33410], R4 ;  /* 0x033410040a002388 */ /* 0x0005e20000000c00 */
[----:B------:R-:W-:Y:S01]  /*12d0*/  IMAD.U32 R8, R9, -0x80000000, RZ ;  /* 0x8000000009087824 */ /* 0x000fe200078e00ff */
[----:B------:R3:W-:Y:S06]  /*12e0*/  MEMBAR.ALL.CTA ;  /* 0x0000000000007992 */ /* 0x0007ec0000008000 */
[----:B---3--:R-:W3:Y:S02]  /*12f0*/  FENCE.VIEW.ASYNC.S ;  /* 0x00000000000073c6 */ /* 0x008ee40000000000 */
[----:B---3--:R-:W-:Y:S06]  /*1300*/  BAR.SYNC.DEFER_BLOCKING 0x4, 0x20 ;  /* 0x0100800000007b1d */ /* 0x008fec0000010000 */
[----:B------:R2:W-:Y:S01]  /*1310*/  SYNCS.ARRIVE.TRANS64.ART0 RZ, [R2+URZ+0x70], R11 ;  /* 0x0000700b02ff79a7 */ /* 0x0005e200085000ff */
[----:B------:R-:W3:Y:S02]  /*1320*/  SYNCS.PHASECHK.TRANS64.TRYWAIT P0, [R3+URZ+0x80], R8 ;  /* 0x00008008030075a7 */ /* 0x000ee400080011ff */
[----:B--23--:R-:W-:Y:S05]  /*1330*/  @!P0 BRA `(.L_x_24) ;  /* 0x0000003c00bc8947 */ /* 0x00cfea0003800000 */
.L_x_16:
[----:B------:R-:W-:-:S13]  /*1340*/  ISETP.NE.AND P0, PT, R63, 0x5, PT ;  /* 0x000000053f00780c */ /* 0x000fda0003f05270 */
[----:B------:R-:W-:Y:S05]  /*1350*/  @P0 BRA `(.L_x_25) ;  /* 0x0000000800040947 */ /* 0x000fea0003800000 */
[----:B------:R-:W-:Y:S02]  /*1360*/  UMOV UR4, 0x400 ;  /* 0x0000040000047882 */ /* 0x000fe40000000000 */
[----:B------:R-:W-:-:S09]  /*1370*/  ULEA UR32, UR32, UR4, 0x18 ;  /* 0x0000000420207291 */ /* 0x000fd2000f8ec0ff */
[----:B------:R-:W3:Y:S02]  /*1380*/  SYNCS.PHASECHK.TRANS64.TRYWAIT P0, [UR32+0x70], RZ ;  /* 0x000070ffff0075a7 */ /* 0x000ee40008001120 */
[----:B---3--:R-:W-:Y:S05]  /*1390*/  @!P0 BRA `(.L_x_26) ;  /* 0x0000003c00bc8947 */ /* 0x008fea0003800000 */
.L_x_75:
[----:B------:R-:W4:Y:S01]  /*13a0*/  LDS.128 R4, [UR32+0x33410] ;  /* 0x03341020ff047984 */ /* 0x000f220008000c00 */
[----:B---3--:R-:W-:Y:S01]  /*13b0*/  HFMA2 R0, -RZ, RZ, 0, 5.9604644775390625e-08 ;  /* 0x00000001ff007431 */ /* 0x008fe200000001ff */
[----:B------:R-:W-:Y:S01]  /*13c0*/  UMOV UR36, 0x1 ;  /* 0x0000000100247882 */ /* 0x000fe20000000000 */
[----:B------:R-:W-:Y:S01]  /*13d0*/  UMOV UR35, URZ ;  /* 0x000000ff00237c82 */ /* 0x000fe20008000000 */
[----:B------:R3:W-:Y:S06]  /*13e0*/  MEMBAR.ALL.CTA ;  /* 0x0000000000007992 */ /* 0x0007ec0000008000 */
[----:B---3--:R-:W3:Y:S02]  /*13f0*/  FENCE.VIEW.ASYNC.S ;  /* 0x00000000000073c6 */ /* 0x008ee40000000000 */
[----:B---3--:R3:W-:Y:S01]  /*1400*/  SYNCS.ARRIVE.TRANS64.ART0 RZ, [UR32+0x80], R0 ;  /* 0x00008000ffff79a7 */ /* 0x0087e20008500020 */
[----:B----4-:R-:W-:-:S13]  /*1410*/  ISETP.NE.AND P0, PT, R7, 0x1, PT ;  /* 0x000000010700780c */ /* 0x010fda0003f05270 */
[----:B---3--:R-:W-:Y:S05]  /*1420*/  @P0 BRA `(.L_x_27) ;  /* 0x0000000400700947 */ /* 0x008fea0003800000 */
[----:B------:R-:W3:Y:S01]  /*1430*/  LDCU.64 UR4, c[0x0][0x348] ;  /* 0x00006900ff0477ac */ /* 0x000ee20008000a00 */
[----:B------:R-:W-:Y:S01]  /*1440*/  R2UR UR20, R4 ;  /* 0x00000000041472ca */ /* 0x000fe200000e0000 */
[----:B------:R-:W-:Y:S01]  /*1450*/  IMAD.MOV.U32 R8, RZ, RZ, 0x1 ;  /* 0x00000001ff087424 */ /* 0x000fe200078e00ff */
[----:B------:R-:W-:Y:S01]  /*1460*/  R2UR UR12, R5 ;  /* 0x00000000050c72ca */ /* 0x000fe200000e0000 */
[----:B------:R-:W-:Y:S01]  /*1470*/  IMAD.MOV.U32 R2, RZ, RZ, RZ ;  /* 0x000000ffff027224 */ /* 0x000fe200078e00ff */
[----:B------:R-:W-:Y:S01]  /*1480*/  R2UR UR28, R6 ;  /* 0x00000000061c72ca */ /* 0x000fe200000e0000 */
[----:B------:R-:W-:Y:S01]  /*1490*/  UIADD3 UR34, UPT, UPT, UR15, UR15, URZ ;  /* 0x0000000f0f227290 */ /* 0x000fe2000fffe0ff */
[----:B------:R-:W-:Y:S01]  /*14a0*/  UMOV UR36, 0x1 ;  /* 0x0000000100247882 */ /* 0x000fe20000000000 */
[----:B------:R-:W-:Y:S01]  /*14b0*/  UMOV UR35, URZ ;  /* 0x000000ff00237c82 */ /* 0x000fe20008000000 */
[----:B------:R-:W-:Y:S01]  /*14c0*/  UMOV UR18, URZ ;  /* 0x000000ff00127c82 */ /* 0x000fe20008000000 */
[----:B------:R-:W-:Y:S01]  /*14d0*/  UMOV UR10, URZ ;  /* 0x000000ff000a7c82 */ /* 0x000fe20008000000 */
[----:B---3--:R-:W-:-:S02]  /*14e0*/  UIADD3 UR44, UP3, UPT, UR4, 0x40, URZ ;  /* 0x00000040042c7890 */ /* 0x008fc4000ff7e0ff */
[----:B------:R-:W-:Y:S02]  /*14f0*/  UIADD3 UR42, UP2, UPT, UR4, 0xc0, URZ ;  /* 0x000000c0042a7890 */ /* 0x000fe4000ff5e0ff */
[----:B------:R-:W-:Y:S02]  /*1500*/  UIADD3 UR40, UP1, UPT, UR4, 0x140, URZ ;  /* 0x0000014004287890 */ /* 0x000fe4000ff3e0ff */
[----:B------:R-:W-:Y:S02]  /*1510*/  UIADD3 UR38, UP0, UPT, UR4, 0x1c0, URZ ;  /* 0x000001c004267890 */ /* 0x000fe4000ff1e0ff */
[----:B------:R-:W-:Y:S02]  /*1520*/  UIADD3.X UR45, UPT, UPT, URZ, UR5, URZ, UP3, !UPT ;  /* 0x00000005ff2d7290 */ /* 0x000fe40009ffe4ff */
[----:B------:R-:W-:Y:S02]  /*1530*/  UIADD3.X UR43, UPT, UPT, URZ, UR5, URZ, UP2, !UPT ;  /* 0x00000005ff2b7290 */ /* 0x000fe400097fe4ff */
[----:B------:R-:W-:-:S02]  /*1540*/  UIADD3.X UR41, UPT, UPT, URZ, UR5, URZ, UP1, !UPT ;  /* 0x00000005ff297290 */ /* 0x000fc40008ffe4ff */
[----:B------:R-:W-:-:S12]  /*1550*/  UIADD3.X UR39, UPT, UPT, URZ, UR5, URZ, UP0, !UPT ;  /* 0x00000005ff277290 */ /* 0x000fd800087fe4ff */
.L_x_32:
[----:B------:R-:W-:Y:S01]  /*1560*/  USHF.L.U32 UR4, UR36, 0x1f, URZ ;  /* 0x0000001f24047899 */ /* 0x000fe200080006ff */
[----:B------:R-:W-:Y:S01]  /*1570*/  HFMA2 R4, -RZ, RZ, 0, -0.00048828125 ;  /* 0x00009000ff047431 */ /* 0x000fe200000001ff */
[----:B------:R-:W-:Y:S02]  /*1580*/  ULEA UR5, UR35, UR32, 0x3 ;  /* 0x0000002023057291 */ /* 0x000fe4000f8e18ff */
[----:B------:R-:W-:Y:S02]  /*1590*/  ULEA UR27, UR12, UR15, 0x1 ;  /* 0x0000000f0c1b7291 */ /* 0x000fe4000f8e08ff */
[----:B--2---:R-:W-:Y:S01]  /*15a0*/  MOV R3, UR4 ;  /* 0x0000000400037c02 */ /* 0x004fe20008000f00 */
[----:B------:R-:W-:Y:S02]  /*15b0*/  USHF.L.U32 UR7, UR20, 0x7, URZ ;  /* 0x0000000714077899 */ /* 0x000fe400080006ff */
[----:B------:R-:W-:Y:S02]  /*15c0*/  USHF.L.U32 UR27, UR27, 0x6, URZ ;  /* 0x000000061b1b7899 */ /* 0x000fe400080006ff */
[----:B------:R2:W3:Y:S01]  /*15d0*/  SYNCS.PHASECHK.TRANS64.TRYWAIT P2, [UR5+0x28], R3 ;  /* 0x00002803ff0075a7 */ /* 0x0004e20008041105 */
[----:B------:R-:W-:-:S09]  /*15e0*/  UMOV UR33, URZ ;  /* 0x000000ff00217c82 */ /* 0x000fd20008000000 */
.L_x_30:
[----:B----4-:R-:W-:Y:S02]  /*15f0*/  USHF.L.U32 UR4, UR35, 0xf, URZ ;  /* 0x0000000f23047899 */ /* 0x010fe400080006ff */
[----:B------:R-:W-:Y:S02]  /*1600*/  UIADD3 UR9, UPT, UPT, UR35, 0x1, URZ ;  /* 0x0000000123097890 */ /* 0x000fe4000fffe0ff */
[----:B------:R-:W-:Y:S02]  /*1610*/  USHF.L.U32 UR6, UR33, 0x8, URZ ;  /* 0x0000000821067899 */ /* 0x000fe400080006ff */
[----:B------:R-:W-:Y:S02]  /*1620*/  ULEA UR5, UR35, UR32, 0x3 ;  /* 0x0000002023057291 */ /* 0x000fe4000f8e18ff */
[----:B------:R-:W-:Y:S02]  /*1630*/  ULEA UR16, UR35, UR32, 0xb ;  /* 0x0000002023107291 */ /* 0x000fe4000f8e58ff */
[----:B------:R-:W-:-:S02]  /*1640*/  USHF.L.U32 UR19, UR33, 0x2, URZ ;  /* 0x0000000221137899 */ /* 0x000fc400080006ff */
[----:B------:R-:W-:Y:S02]  /*1650*/  ULEA.HI.SX32 UR4, UR4, UR32, 0x1f ;  /* 0x0000002004047291 */ /* 0x000fe4000f8ffaff */
[----:B------:R-:W-:Y:S02]  /*1660*/  UISETP.NE.AND UP1, UPT, UR9, 0x5, UPT ;  /* 0x000000050900788c */ /* 0x000fe4000bf25270 */
[----:B------:R-:W-:Y:S02]  /*1670*/  ULEA UR8, UR15, UR16, 0xa ;  /* 0x000000100f087291 */ /* 0x000fe4000f8e50ff */
[----:B------:R-:W-:Y:S02]  /*1680*/  UIADD3 UR16, UPT, UPT, UR16, 0x2e400, URZ ;  /* 0x0002e40010107890 */ /* 0x000fe4000fffe0ff */
[----:B------:R-:W-:Y:S02]  /*1690*/  UIADD3 UR11, UPT, UPT, UR34, UR19, URZ ;  /* 0x00000013220b7290 */ /* 0x000fe4000fffe0ff */
[----:B------:R-:W-:-:S02]  /*16a0*/  ULEA UR24, UR15, UR4, 0xd ;  /* 0x000000040f187291 */ /* 0x000fc4000f8e68ff */
[----:B------:R-:W-:Y:S02]  /*16b0*/  USEL UR35, UR9, URZ, UP1 ;  /* 0x000000ff09237287 */ /* 0x000fe40008800000 */
[----:B------:R-:W-:Y:S01]  /*16c0*/  UISETP.GT.U32.AND UP0, UPT, UR33, 0xe, UPT ;  /* 0x0000000e2100788c */ /* 0x000fe2000bf04070 */
[----:B------:R-:W-:Y:S01]  /*16d0*/  UMOV UR29, 0x30000 ;  /* 0x00030000001d7882 */ /* 0x000fe20000000000 */
[----:B------:R-:W-:Y:S01]  /*16e0*/  UMOV UR13, UR28 ;  /* 0x0000001c000d7c82 */ /* 0x000fe20008000000 */
[----:B------:R-:W-:Y:S01]  /*16f0*/  UMOV UR25, UR5 ;  /* 0x0000000500197c82 */ /* 0x000fe20008000000 */
[----:B------:R-:W-:Y:S01]  /*1700*/  UMOV UR26, UR6 ;  /* 0x00000006001a7c82 */ /* 0x000fe20008000000 */
[----:B------:R-:W-:Y:S01]  /*1710*/  UMOV UR17, UR5 ;  /* 0x0000000500117c82 */ /* 0x000fe20008000000 */
[----:B--23--:R-:W-:Y:S05]  /*1720*/  @P2 BRA `(.L_x_28) ;  /* 0x0000000000102947 */ /* 0x00cfea0003800000 */
[----:B------:R-:W-:-:S06]  /*1730*/  USHF.L.U32 UR9, UR36, 0x1f, URZ ;  /* 0x0000001f24097899 */ /* 0x000fcc00080006ff */
[----:B--2---:R-:W-:-:S04]  /*1740*/  MOV R3, UR9 ;  /* 0x0000000900037c02 */ /* 0x004fc80008000f00 */
[----:B------:R-:W2:Y:S02]  /*1750*/  SYNCS.PHASECHK.TRANS64.TRYWAIT P0, [UR5+0x28], R3 ;  /* 0x00002803ff0075a7 */ /* 0x000ea40008001105 */
[----:B--2---:R-:W-:Y:S05]  /*1760*/  @!P0 BRA `(.L_x_29) ;  /* 0x0000003800e08947 */ /* 0x004fea0003800000 */
.L_x_28:
[----:B------:R-:W-:Y:S02]  /*1770*/  ELECT P1, URZ, PT ;  /* 0x0000000000ff782f */ /* 0x000fe40003820000 */
[----:B------:R-:W-:Y:S01]  /*1780*/  PLOP3.LUT P0, PT, PT, PT, UP0, 0x80, 0x8 ;  /* 0x000000000008781c */ /* 0x000fe20003f0f008 */
[----:B------:R-:W-:Y:S01]  /*1790*/  USEL UR9, URZ, 0x1, UP1 ;  /* 0x00000001ff097887 */ /* 0x000fe20008800000 */
[----:B------:R-:W-:Y:S01]  /*17a0*/  PLOP3.LUT P2, PT, PT, PT, PT, 0x80, 0x8 ;  /* 0x000000000008781c */ /* 0x000fe20003f4f070 */
[----:B------:R-:W-:Y:S02]  /*17b0*/  UIADD3 UR4, UPT, UPT, UR4, 0x6400, URZ ;  /* 0x0000640004047890 */ /* 0x000fe4000fffe0ff */
[----:B------:R-:W-:Y:S02]  /*17c0*/  ULOP3.LUT UR36, UR36, UR9, URZ, 0x3c, !UPT ;  /* 0x0000000924247292 */ /* 0x000fe4000f8e3cff */
[----:B------:R-:W-:Y:S02]  /*17d0*/  UIADD3 UR24, UPT, UPT, UR24, 0x1a400, URZ ;  /* 0x0001a40018187890 */ /* 0x000fe4000fffe0ff */
[----:B------:R-:W-:-:S02]  /*17e0*/  UIADD3 UR8, UPT, UPT, UR8, 0x30c00, URZ ;  /* 0x00030c0008087890 */ /* 0x000fc4000fffe0ff */
[----:B------:R-:W-:Y:S01]  /*17f0*/  @!UP0 USHF.L.U32 UR30, UR36, 0x1f, URZ ;  /* 0x0000001f241e8899 */ /* 0x000fe200080006ff */
[----:B------:R4:W-:Y:S01]  /*1800*/  @P1 SYNCS.ARRIVE.TRANS64 RZ, [UR5], R4 ;  /* 0x00000004ffff19a7 */ /* 0x0009e20008000005 */
[----:B------:R-:W-:Y:S01]  /*1810*/  @!UP0 ULEA UR31, UR35, UR32, 0x3 ;  /* 0x00000020231f8291 */ /* 0x000fe2000f8e18ff */
[----:B------:R4:W-:Y:S01]  /*1820*/  UTMALDG.2D [UR4], [UR44], desc[URZ] ;  /* 0x0000ff042c0075b4 */ /* 0x0009e20008009000 */
[----:B------:R-:W-:Y:S01]  /*1830*/  UMOV UR9, UR5 ;  /* 0x0000000500097c82 */ /* 0x000fe20008000000 */
[----:B------:R-:W-:Y:S01]  /*1840*/  UIADD3 UR33, UPT, UPT, UR33, 0x1, URZ ;  /* 0x0000000121217890 */ /* 0x000fe2000fffe0ff */
[----:B--2---:R-:W-:-:S03]  /*1850*/  IMAD.U32 R3, RZ, RZ, UR30 ;  /* 0x0000001eff037e24 */ /* 0x004fc6000f8e00ff */
[----:B------:R-:W-:Y:S01]  /*1860*/  UISETP.NE.AND UP0, UPT, UR33, 0x10, UPT ;  /* 0x000000102100788c */ /* 0x000fe2000bf05270 */
[----:B------:R4:W-:Y:S01]  /*1870*/  UTMALDG.3D.MULTICAST [UR24], [UR42], UR29, desc[URZ] ;  /* 0x0000ff182a0073b4 */ /* 0x0009e2000801181d */
[----:B------:R4:W-:Y:S01]  /*1880*/  UTMALDG.3D [UR16], [UR40], desc[URZ] ;  /* 0x0000ff10280075b4 */ /* 0x0009e20008011000 */
[----:B------:R4:W-:Y:S01]  /*1890*/  UTMALDG.4D.MULTICAST [UR8], [UR38], UR29, desc[URZ] ;  /* 0x0000ff08260073b4 */ /* 0x0009e2000801981d */
[----:B------:R4:W2:Y:S05]  /*18a0*/  @!P0 SYNCS.PHASECHK.TRANS64.TRYWAIT P2, [UR31+0x28], R3 ;  /* 0x00002803ff0085a7 */ /* 0x0008aa000804111f */
[----:B------:R-:W-:Y:S05]  /*18b0*/  BRA.U UP0, `(.L_x_30) ;  /* 0xfffffffd004c7547 */ /* 0x000fea000b83ffff */
[----:B----4-:R-:W-:Y:S02]  /*18c0*/  LEA R3, R8, UR32, 0x3 ;  /* 0x0000002008037c11 */ /* 0x010fe4000f8e18ff */
[----:B------:R-:W-:-:S04]  /*18d0*/  SHF.L.U32 R4, R2, 0x1f, RZ ;  /* 0x0000001f02047819 */ /* 0x000fc800000006ff */
[----:B------:R-:W3:Y:S02]  /*18e0*/  SYNCS.PHASECHK.TRANS64.TRYWAIT P0, [R3+URZ+0x70], R4 ;  /* 0x00007004030075a7 */ /* 0x000ee400080011ff */
[----:B---3--:R-:W-:Y:S05]  /*18f0*/  @!P0 BRA `(.L_x_31) ;  /* 0x00000038009c8947 */ /* 0x008fea0003800000 */
.L_x_78:
[C---:B------:R-:W-:Y:S01]  /*1900*/  LEA R4, R8.reuse, UR32, 0x4 ;  /* 0x0000002008047c11 */ /* 0x040fe2000f8e20ff */
[----:B------:R-:W-:-:S05]  /*1910*/  VIADD R8, R8, 0x1 ;  /* 0x0000000108087836 */ /* 0x000fca0000000000 */
[----:B---3--:R-:W3:Y:S01]  /*1920*/  LDS.128 R4, [R4+0x33410] ;  /* 0x0334100004047984 */ /* 0x008ee20000000c00 */
[C---:B------:R-:W-:Y:S01]  /*1930*/  ISETP.NE.AND P1, PT, R8.reuse, 0x2, PT ;  /* 0x000000020800780c */ /* 0x040fe20003f25270 */
[----:B------:R4:W-:Y:S06]  /*1940*/  MEMBAR.ALL.CTA ;  /* 0x0000000000007992 */ /* 0x0009ec0000008000 */
[----:B----4-:R-:W4:Y:S01]  /*1950*/  FENCE.VIEW.ASYNC.S ;  /* 0x00000000000073c6 */ /* 0x010f220000000000 */
[----:B------:R-:W-:Y:S01]  /*1960*/  SEL R8, R8, RZ, P1 ;  /* 0x000000ff08087207 */ /* 0x000fe20000800000 */
[----:B----4-:R4:W-:Y:S01]  /*1970*/  SYNCS.ARRIVE.TRANS64.ART0 RZ, [R3+URZ+0x80], R0 ;  /* 0x0000800003ff79a7 */ /* 0x0109e200085000ff */
[----:B---3--:R-:W-:-:S02]  /*1980*/  ISETP.NE.AND P0, PT, R7, 0x1, PT ;  /* 0x000000010700780c */ /* 0x008fc40003f05270 */
[----:B------:R-:W-:Y:S02]  /*1990*/  R2UR UR20, R4 ;  /* 0x00000000041472ca */ /* 0x000fe400000e0000 */
[----:B------:R-:W-:Y:S02]  /*19a0*/  R2UR UR12, R5 ;  /* 0x00000000050c72ca */ /* 0x000fe400000e0000 */
[----:B------:R-:W-:Y:S02]  /*19b0*/  R2UR UR28, R6 ;  /* 0x00000000061c72ca */ /* 0x000fe400000e0000 */
[----:B----4-:R-:W-:-:S04]  /*19c0*/  SEL R3, RZ, 0x1, P1 ;  /* 0x00000001ff037807 */ /* 0x010fc80000800000 */
[----:B------:R-:W-:Y:S01]  /*19d0*/  LOP3.LUT R2, R2, R3, RZ, 0x3c, !PT ;  /* 0x0000000302027212 */ /* 0x000fe200078e3cff */
[----:B------:R-:W-:Y:S08]  /*19e0*/  @!P0 BRA `(.L_x_32) ;  /* 0xfffffff800dc8947 */ /* 0x000ff0000383ffff */
.L_x_27:
[----:B------:R-:W-:Y:S02]  /*19f0*/  UISETP.NE.AND UP0, UPT, UR35, 0x4, UPT ;  /* 0x000000042300788c */ /* 0x000fe4000bf05270 */
[----:B------:R-:W-:-:S04]  /*1a00*/  UIADD3 UR4, UPT, UPT, UR35, 0x2, URZ ;  /* 0x0000000223047890 */ /* 0x000fc8000fffe0ff */
[----:B------:R-:W-:-:S04]  /*1a10*/  USEL UR4, UR4, 0x1, UP0 ;  /* 0x0000000104047887 */ /* 0x000fc80008000000 */
[----:B------:R-:W-:Y:S02]  /*1a20*/  UISETP.NE.AND UP1, UPT, UR4, 0x5, UPT ;  /* 0x000000050400788c */ /* 0x000fe4000bf25270 */
[----:B------:R-:W-:-:S04]  /*1a30*/  UIADD3 UR4, UPT, UPT, UR4, 0x1, URZ ;  /* 0x0000000104047890 */ /* 0x000fc8000fffe0ff */
[----:B------:R-:W-:Y:S02]  /*1a40*/  USEL UR4, UR4, 0x1, UP1 ;  /* 0x0000000104047887 */ /* 0x000fe40008800000 */
[----:B------:R-:W-:Y:S02]  /*1a50*/  UISETP.EQ.XOR UP1, UPT, UR35, 0x4, !UP1 ;  /* 0x000000042300788c */ /* 0x000fe4000cf22a70 */
[----:B------:R-:W-:Y:S02]  /*1a60*/  UISETP.NE.AND UP0, UPT, UR4, 0x5, UPT ;  /* 0x000000050400788c */ /* 0x000fe4000bf05270 */
[----:B------:R-:W-:Y:S02]  /*1a70*/  UIADD3 UR5, UPT, UPT, UR4, 0x1, URZ ;  /* 0x0000000104057890 */ /* 0x000fe4000fffe0ff */
[----:B------:R-:W-:Y:S02]  /*1a80*/  UISETP.EQ.XOR UP1, UPT, UR4, 0x5, UP1 ;  /* 0x000000050400788c */ /* 0x000fe40008f22a70 */
[----:B------:R-:W-:-:S04]  /*1a90*/  USEL UR5, UR5, 0x1, UP0 ;  /* 0x0000000105057887 */ /* 0x000fc80008000000 */
[----:B------:R-:W-:Y:S02]  /*1aa0*/  UISETP.EQ.XOR UP1, UPT, UR5, 0x5, UP1 ;  /* 0x000000050500788c */ /* 0x000fe40008f22a70 */
[----:B------:R-:W-:Y:S02]  /*1ab0*/  UISETP.NE.AND UP0, UPT, UR5, 0x5, UPT ;  /* 0x000000050500788c */ /* 0x000fe4000bf05270 */
[----:B------:R-:W-:Y:S02]  /*1ac0*/  USEL UR4, URZ, 0x1, !UP1 ;  /* 0x00000001ff047887 */ /* 0x000fe4000c800000 */
[----:B------:R-:W-:Y:S02]  /*1ad0*/  USEL UR5, UR5, URZ, UP0 ;  /* 0x000000ff05057287 */ /* 0x000fe40008000000 */
[----:B------:R-:W-:Y:S02]  /*1ae0*/  ULOP3.LUT UR4, UR36, UR4, URZ, 0x3c, !UPT ;  /* 0x0000000424047292 */ /* 0x000fe4000f8e3cff */
[----:B------:R-:W-:-:S02]  /*1af0*/  ULEA UR5, UR5, UR32, 0x3 ;  /* 0x0000002005057291 */ /* 0x000fc4000f8e18ff */
[----:B------:R-:W-:-:S06]  /*1b00*/  USHF.L.U32 UR4, UR4, 0x1f, URZ ;  /* 0x0000001f04047899 */ /* 0x000fcc00080006ff */
[----:B------:R-:W-:-:S04]  /*1b10*/  MOV R0, UR4 ;  /* 0x0000000400007c02 */ /* 0x000fc80008000f00 */
[----:B------:R-:W3:Y:S02]  /*1b20*/  SYNCS.PHASECHK.TRANS64.TRYWAIT P0, [UR5+0x28], R0 ;  /* 0x00002800ff0075a7 */ /* 0x000ee40008001105 */
[----:B---3--:R-:W-:Y:S05]  /*1b30*/  @!P0 BRA `(.L_x_33) ;  /* 0x0000003800248947 */ /* 0x008fea0003800000 */
.L_x_80:
[----:B------:R-:W-:-:S13]  /*1b40*/  ELECT P0, URZ, PT ;  /* 0x0000000000ff782f */ /* 0x000fda0003800000 */
[----:B--2---:R-:W-:-:S04]  /*1b50*/  @P0 MOV R0, 0x9000 ;  /* 0x0000900000000802 */ /* 0x004fc80000000f00 */
[----:B------:R3:W-:Y:S03]  /*1b60*/  @P0 SYNCS.ARRIVE.TRANS64 RZ, [UR5], R0 ;  /* 0x00000000ffff09a7 */ /* 0x0007e60008000005 */
.L_x_25:
[----:B------:R-:W-:-:S13]  /*1b70*/  ISETP.NE.AND P0, PT, R63, 0x4, PT ;  /* 0x000000043f00780c */ /* 0x000fda0003f05270 */
[----:B------:R-:W-:Y:S05]  /*1b80*/  @P0 BRA `(.L_x_34) ;  /* 0x0000000c00280947 */ /* 0x000fea0003800000 */
[----:B------:R-:W4:Y:S08]  /*1b90*/  S2UR UR12, SR_CgaCtaId ;  /* 0x00000000000c79c3 */ /* 0x000f300000008800 */
[----:B------:R-:W-:Y:S06]  /*1ba0*/  BAR.SYNC.DEFER_BLOCKING 0x3, 0xa0 ;  /* 0x00c2800000007b1d */ /* 0x000fec0000010000 */
[----:B------:R-:W-:-:S02]  /*1bb0*/  UMOV UR4, 0x400 ;  /* 0x0000040000047882 */ /* 0x000fc40000000000 */
[----:B----4-:R-:W-:-:S09]  /*1bc0*/  ULEA UR12, UR12, UR4, 0x18 ;  /* 0x000000040c0c7291 */ /* 0x010fd2000f8ec0ff */
[----:B------:R-:W4:Y:S01]  /*1bd0*/  LDS R2, [UR12+0x98] ;  /* 0x0000980cff027984 */ /* 0x000f220008000800 */
[----:B------:R-:W5:Y:S02]  /*1be0*/  SYNCS.PHASECHK.TRANS64.TRYWAIT P0, [UR12+0x70], RZ ;  /* 0x000070ffff0075a7 */ /* 0x000f64000800110c */
[----:B----45:R-:W-:Y:S05]  /*1bf0*/  @!P0 BRA `(.L_x_35) ;  /* 0x0000003800148947 */ /* 0x030fea0003800000 */
.L_x_82:
[----:B--2---:R-:W2:Y:S01]  /*1c00*/  LDS R3, [UR12+0x3341c] ;  /* 0x03341c0cff037984 */ /* 0x004ea20008000800 */
[----:B---3--:R-:W-:Y:S01]  /*1c10*/  IMAD.MOV.U32 R0, RZ, RZ, 0x1 ;  /* 0x00000001ff007424 */ /* 0x008fe200078e00ff */
[----:B------:R-:W-:Y:S01]  /*1c20*/  R2UR UR36, R2 ;  /* 0x00000000022472ca */ /* 0x000fe200000e0000 */
[----:B------:R-:W-:Y:S01]  /*1c30*/  HFMA2 R2, -RZ, RZ, 0, 5.9604644775390625e-08 ;  /* 0x00000001ff027431 */ /* 0x000fe200000001ff */
[----:B------:R3:W-:Y:S06]  /*1c40*/  MEMBAR.ALL.CTA ;  /* 0x0000000000007992 */ /* 0x0007ec0000008000 */
[----:B---3--:R-:W3:Y:S01]  /*1c50*/  FENCE.VIEW.ASYNC.S ;  /* 0x00000000000073c6 */ /* 0x008ee20000000000 */
[----:B------:R-:W-:Y:S01]  /*1c60*/  IMAD.MOV.U32 R7, RZ, RZ, 0x1 ;  /* 0x00000001ff077424 */ /* 0x000fe200078e00ff */
[----:B---3--:R3:W-:Y:S01]  /*1c70*/  SYNCS.ARRIVE.TRANS64.ART0 RZ, [UR12+0x80], R0 ;  /* 0x00008000ffff79a7 */ /* 0x0087e2000850000c */
[----:B--2---:R-:W-:-:S13]  /*1c80*/  ISETP.NE.AND P0, PT, R3, 0x1, PT ;  /* 0x000000010300780c */ /* 0x004fda0003f05270 */
[----:B---3--:R-:W-:Y:S05]  /*1c90*/  @P0 BRA `(.L_x_36) ;  /* 0x0000000800bc0947 */ /* 0x008fea0003800000 */
[----:B------:R-:W-:Y:S01]  /*1ca0*/  UIADD3 UR10, UPT, UPT, UR36, 0x100, URZ ;  /* 0x00000100240a7890 */ /* 0x000fe2000fffe0ff */
[----:B------:R-:W-:Y:S01]  /*1cb0*/  MOV R6, 0x1 ;  /* 0x0000000100067802 */ /* 0x000fe20000000f00 */
[----:B------:R-:W-:Y:S01]  /*1cc0*/  UIADD3 UR8, UPT, UPT, UR36, 0x104, URZ ;  /* 0x0000010424087890 */ /* 0x000fe2000fffe0ff */
[----:B------:R-:W-:Y:S01]  /*1cd0*/  MOV R5, RZ ;  /* 0x000000ff00057202 */ /* 0x000fe20000000f00 */
[----:B------:R-:W-:Y:S01]  /*1ce0*/  UIADD3 UR6, UPT, UPT, UR36, 0x108, URZ ;  /* 0x0000010824067890 */ /* 0x000fe2000fffe0ff */
[----:B------:R-:W-:Y:S01]  /*1cf0*/  MOV R7, 0x1 ;  /* 0x0000000100077802 */ /* 0x000fe20000000f00 */
[----:B------:R-:W-:Y:S02]  /*1d00*/  UIADD3 UR4, UPT, UPT, UR36, 0x10c, URZ ;  /* 0x0000010c24047890 */ /* 0x000fe4000fffe0ff */
[----:B------:R-:W-:Y:S01]  /*1d10*/  UIADD3 UR13, UPT, UPT, UR12, 0x6400, URZ ;  /* 0x000064000c0d7890 */ /* 0x000fe2000fffe0ff */
[----:B------:R-:W-:Y:S01]  /*1d20*/  UMOV UR31, 0x8a02480 ;  /* 0x08a02480001f7882 */ /* 0x000fe20000000000 */
[----:B------:R-:W-:-:S02]  /*1d30*/  UIADD3 UR11, UPT, UPT, UR36, 0x110, URZ ;  /* 0x00000110240b7890 */ /* 0x000fc4000fffe0ff */
[----:B------:R-:W-:Y:S02]  /*1d40*/  UIADD3 UR9, UPT, UPT, UR36, 0x114, URZ ;  /* 0x0000011424097890 */ /* 0x000fe4000fffe0ff */
[----:B------:R-:W-:Y:S02]  /*1d50*/  UIADD3 UR7, UPT, UPT, UR36, 0x118, URZ ;  /* 0x0000011824077890 */ /* 0x000fe4000fffe0ff */
[----:B------:R-:W-:Y:S02]  /*1d60*/  UIADD3 UR5, UPT, UPT, UR36, 0x11c, URZ ;  /* 0x0000011c24057890 */ /* 0x000fe4000fffe0ff */
[----:B------:R-:W-:Y:S02]  /*1d70*/  USHF.R.U32.HI UR30, URZ, 0x1, UR10 ;  /* 0x00000001ff1e7899 */ /* 0x000fe4000801160a */
[----:B------:R-:W-:Y:S02]  /*1d80*/  USHF.R.U32.HI UR27, URZ, 0x1, UR8 ;  /* 0x00000001ff1b7899 */ /* 0x000fe40008011608 */
[----:B------:R-:W-:-:S02]  /*1d90*/  USHF.R.U32.HI UR18, URZ, 0x1, UR6 ;  /* 0x00000001ff127899 */ /* 0x000fc40008011606 */
[----:B------:R-:W-:Y:S02]  /*1da0*/  USHF.R.U32.HI UR16, URZ, 0x1, UR4 ;  /* 0x00000001ff107899 */ /* 0x000fe40008011604 */
[----:B------:R-:W-:Y:S02]  /*1db0*/  UIADD3 UR19, UPT, UPT, UR12, 0x30c00, URZ ;  /* 0x00030c000c137890 */ /* 0x000fe4000fffe0ff */
[----:B------:R-:W-:Y:S02]  /*1dc0*/  UIADD3 UR20, UPT, UPT, UR12, 0x2e400, URZ ;  /* 0x0002e4000c147890 */ /* 0x000fe4000fffe0ff */
[----:B------:R-:W-:Y:S02]  /*1dd0*/  UIADD3 UR24, UPT, UPT, UR12, 0x1a400, URZ ;  /* 0x0001a4000c187890 */ /* 0x000fe4000fffe0ff */
[----:B------:R-:W-:Y:S02]  /*1de0*/  ULOP3.LUT UR28, UR21, 0x3, URZ, 0xfc, !UPT ;  /* 0x00000003151c7892 */ /* 0x000fe4000f8efcff */
[----:B------:R-:W-:-:S02]  /*1df0*/  USEL UR38, URZ, 0x4000, UP6 ;  /* 0x00004000ff267887 */ /* 0x000fc4000b000000 */
[----:B------:R-:W-:Y:S02]  /*1e00*/  ULOP3.LUT UR26, UR21, 0xffff, URZ, 0xc0, !UPT ;  /* 0x0000ffff151a7892 */ /* 0x000fe4000f8ec0ff */
[----:B------:R-:W-:Y:S02]  /*1e10*/  USEL UR31, UR31, 0x8a00480, !UP5 ;  /* 0x08a004801f1f7887 */ /* 0x000fe4000e800000 */
[----:B------:R-:W-:Y:S02]  /*1e20*/  USHF.R.U32.HI UR21, URZ, 0x4, UR13 ;  /* 0x00000004ff157899 */ /* 0x000fe4000801160d */
[----:B------:R-:W-:Y:S02]  /*1e30*/  USHF.R.U32.HI UR29, URZ, 0x1a, UR11 ;  /* 0x0000001aff1d7899 */ /* 0x000fe4000801160b */
[----:B------:R-:W-:Y:S02]  /*1e40*/  USHF.R.U32.HI UR25, URZ, 0x1a, UR9 ;  /* 0x0000001aff197899 */ /* 0x000fe40008011609 */
[----:B------:R-:W-:-:S02]  /*1e50*/  USHF.R.U32.HI UR17, URZ, 0x1a, UR7 ;  /* 0x0000001aff117899 */ /* 0x000fc40008011607 */
[----:B------:R-:W-:Y:S02]  /*1e60*/  USHF.R.U32.HI UR13, URZ, 0x1a, UR5 ;  /* 0x0000001aff0d7899 */ /* 0x000fe40008011605 */
[----:B------:R-:W-:Y:S02]  /*1e70*/  ULOP3.LUT UR30, UR30, 0x60000000, URZ, 0xc0, !UPT ;  /* 0x600000001e1e7892 */ /* 0x000fe4000f8ec0ff */
[----:B------:R-:W-:Y:S02]  /*1e80*/  ULOP3.LUT UR27, UR27, 0x60000000, URZ, 0xc0, !UPT ;  /* 0x600000001b1b7892 */ /* 0x000fe4000f8ec0ff */
[----:B------:R-:W-:Y:S02]  /*1e90*/  ULOP3.LUT UR18, UR18, 0x60000000, URZ, 0xc0, !UPT ;  /* 0x6000000012127892 */ /* 0x000fe4000f8ec0ff */
[----:B------:R-:W-:Y:S02]  /*1ea0*/  ULOP3.LUT UR16, UR16, 0x60000000, URZ, 0xc0, !UPT ;  /* 0x6000000010107892 */ /* 0x000fe4000f8ec0ff */
[----:B------:R-:W-:-:S02]  /*1eb0*/  USHF.R.U32.HI UR19, URZ, 0x4, UR19 ;  /* 0x00000004ff137899 */ /* 0x000fc40008011613 */
[----:B------:R-:W-:Y:S02]  /*1ec0*/  USHF.R.U32.HI UR20, URZ, 0x4, UR20 ;  /* 0x00000004ff147899 */ /* 0x000fe40008011614 */
[----:B------:R-:W-:Y:S02]  /*1ed0*/  USHF.R.U32.HI UR24, URZ, 0x4, UR24 ;  /* 0x00000004ff187899 */ /* 0x000fe40008011618 */
[----:B------:R-:W-:Y:S02]  /*1ee0*/  UIADD3 UR38, UPT, UPT, UR38, UR31, URZ ;  /* 0x0000001f26267290 */ /* 0x000fe4000fffe0ff */
[----:B------:R-:W-:Y:S02]  /*1ef0*/  ULOP3.LUT UR29, UR30, 0x30, UR29, 0xf8, !UPT ;  /* 0x000000301e1d7892 */ /* 0x000fe4000f8ef81d */
[----:B------:R-:W-:Y:S02]  /*1f00*/  ULOP3.LUT UR25, UR27, 0x30, UR25, 0xf8, !UPT ;  /* 0x000000301b197892 */ /* 0x000fe4000f8ef819 */
[----:B------:R-:W-:-:S02]  /*1f10*/  ULOP3.LUT UR17, UR18, 0x30, UR17, 0xf8, !UPT ;  /* 0x0000003012117892 */ /* 0x000fc4000f8ef811 */
[----:B------:R-:W-:Y:S02]  /*1f20*/  ULOP3.LUT UR13, UR16, 0x30, UR13, 0xf8, !UPT ;  /* 0x00000030100d7892 */ /* 0x000fe4000f8ef80d */
[----:B------:R-:W-:Y:S02]  /*1f30*/  ULOP3.LUT UR19, UR19, 0x3fc0, URZ, 0xc0, !UPT ;  /* 0x00003fc013137892 */ /* 0x000fe4000f8ec0ff */
[----:B------:R-:W-:Y:S02]  /*1f40*/  ULOP3.LUT UR20, UR20, 0x3fc0, URZ, 0xc0, !UPT ;  /* 0x00003fc014147892 */ /* 0x000fe4000f8ec0ff */
[----:B------:R-:W-:Y:S02]  /*1f50*/  ULOP3.LUT UR21, UR21, 0x3fc0, URZ, 0xc0, !UPT ;  /* 0x00003fc015157892 */ /* 0x000fe4000f8ec0ff */
[----:B------:R-:W-:Y:S02]  /*1f60*/  ULOP3.LUT UR24, UR24, 0x3fc0, URZ, 0xc0, !UPT ;  /* 0x00003fc018187892 */ /* 0x000fe4000f8ec0ff */
[----:B------:R-:W-:-:S02]  /*1f70*/  ULOP3.LUT UR51, UR29, UR38, URZ, 0xfc, !UPT ;  /* 0x000000261d337292 */ /* 0x000fc4000f8efcff */
[----:B------:R-:W-:Y:S02]  /*1f80*/  ULOP3.LUT UR45, UR25, UR38, URZ, 0xfc, !UPT ;  /* 0x00000026192d7292 */ /* 0x000fe4000f8efcff */
[----:B------:R-:W-:Y:S02]  /*1f90*/  ULOP3.LUT UR41, UR17, UR38, URZ, 0xfc, !UPT ;  /* 0x0000002611297292 */ /* 0x000fe4000f8efcff */
[----:B------:R-:W-:Y:S02]  /*1fa0*/  ULOP3.LUT UR39, UR13, UR38, URZ, 0xfc, !UPT ;  /* 0x000000260d277292 */ /* 0x000fe4000f8efcff */
[----:B------:R-:W-:Y:S02]  /*1fb0*/  ULOP3.LUT UR28, UR28, 0xffff, URZ, 0xc0, !UPT ;  /* 0x0000ffff1c1c7892 */ /* 0x000fe4000f8ec0ff */
[----:B------:R-:W-:Y:S02]  /*1fc0*/  ULOP3.LUT UR19, UR19, 0x10000, URZ, 0xfc, !UPT ;  /* 0x0001000013137892 */ /* 0x000fe4000f8efcff */
[----:B------:R-:W-:-:S02]  /*1fd0*/  ULOP3.LUT UR20, UR20, 0x10000, URZ, 0xfc, !UPT ;  /* 0x0001000014147892 */ /* 0x000fc4000f8efcff */
[----:B------:R-:W-:Y:S02]  /*1fe0*/  ULOP3.LUT UR21, UR21, 0x10000, URZ, 0xfc, !UPT ;  /* 0x0001000015157892 */ /* 0x000fe4000f8efcff */
[----:B------:R-:W-:Y:S01]  /*1ff0*/  ULOP3.LUT UR24, UR24, 0x10000, URZ, 0xfc, !UPT ;  /* 0x0001000018187892 */ /* 0x000fe2000f8efcff */
[----:B------:R-:W-:Y:S01]  /*2000*/  UMOV UR35, URZ ;  /* 0x000000ff00237c82 */ /* 0x000fe20008000000 */
[----:B------:R-:W-:Y:S01]  /*2010*/  UMOV UR34, URZ ;  /* 0x000000ff00227c82 */ /* 0x000fe20008000000 */
[----:B------:R-:W-:Y:S01]  /*2020*/  UMOV UR33, URZ ;  /* 0x000000ff00217c82 */ /* 0x000fe20008000000 */
[----:B------:R-:W-:Y:S01]  /*2030*/  UMOV UR50, URZ ;  /* 0x000000ff00327c82 */ /* 0x000fe20008000000 */
[----:B------:R-:W-:Y:S01]  /*2040*/  UMOV UR44, URZ ;  /* 0x000000ff002c7c82 */ /* 0x000fe20008000000 */
[----:B------:R-:W-:Y:S01]  /*2050*/  UMOV UR40, URZ ;  /* 0x000000ff00287c82 */ /* 0x000fe20008000000 */
[----:B------:R-:W-:-:S05]  /*2060*/  UMOV UR38, URZ ;  /* 0x000000ff00267c82 */ /* 0x000fca0008000000 */
.L_x_43:
[----:B------:R-:W-:Y:S01]  /*2070*/  USHF.L.U32 UR13, UR34, 0x1f, URZ ;  /* 0x0000001f220d7899 */ /* 0x000fe200080006ff */
[----:B--2---:R-:W-:Y:S01]  /*2080*/  SHF.L.U32 R3, R7, 0x1f, RZ ;  /* 0x0000001f07037819 */ /* 0x004fe200000006ff */
[----:B------:R-:W-:Y:S02]  /*2090*/  ULEA UR16, UR33, UR12, 0x3 ;  /* 0x0000000c21107291 */ /* 0x000fe4000f8e18ff */
[----:B------:R-:W-:Y:S02]  /*20a0*/  ULEA UR18, UR35, UR12, 0x3 ;  /* 0x0000000c23127291 */ /* 0x000fe4000f8e18ff */
[----:B------:R-:W-:Y:S01]  /*20b0*/  MOV R2, UR13 ;  /* 0x0000000d00027c02 */ /* 0x000fe20008000f00 */
[----:B------:R-:W-:Y:S02]  /*20c0*/  ULEA UR17, UR35, UR36, 0x7 ;  /* 0x0000002423117291 */ /* 0x000fe4000f8e38ff */
[----:B------:R-:W-:Y:S02]  /*20d0*/  UPLOP3.LUT UP2, UPT, UPT, UPT, UPT, 0x40, 0x4 ;  /* 0x000000000004789c */ /* 0x000fe40003f4e870 */
[----:B------:R2:W3:Y:S02]  /*20e0*/  SYNCS.PHASECHK.TRANS64.TRYWAIT P1, [UR16], R2 ;  /* 0x00000002ff0075a7 */ /* 0x0004e40008021110 */
[----:B------:R-:W4:Y:S02]  /*20f0*/  SYNCS.PHASECHK.TRANS64.TRYWAIT P0, [UR18+0x60], R3 ;  /* 0x00006003ff0075a7 */ /* 0x000f240008001112 */
[----:B--234-:R-:W-:Y:S05]  /*2100*/  @P0 BRA `(.L_x_37) ;  /* 0x0000000000080947 */ /* 0x01cfea0003800000 */
[----:B------:R-:W2:Y:S02]  /*2110*/  SYNCS.PHASECHK.TRANS64.TRYWAIT P0, [UR18+0x60], R3 ;  /* 0x00006003ff0075a7 */ /* 0x000ea40008001112 */
[----:B--2---:R-:W-:Y:S05]  /*2120*/  @!P0 BRA `(.L_x_38) ;  /* 0x0000003000e08947 */ /* 0x004fea0003800000 */
.L_x_37:
[----:B------:R-:W-:-:S05]  /*2130*/  UMOV UR31, URZ ;  /* 0x000000ff001f7c82 */ /* 0x000fca0008000000 */
.L_x_41:
[----:B------:R-:W-:Y:S02]  /*2140*/  USHF.L.U32 UR32, UR33, 0xa, URZ ;  /* 0x0000000a21207899 */ /* 0x000fe400080006ff */
[----:B------:R-:W-:Y:S02]  /*2150*/  UIADD3 UR25, UPT, UPT, UR33, 0x1, URZ ;  /* 0x0000000121197890 */ /* 0x000fe4000fffe0ff */
[----:B------:R-:W-:Y:S02]  /*2160*/  UISETP.GT.U32.AND UP0, UPT, UR31, 0xe, UPT ;  /* 0x0000000e1f00788c */ /* 0x000fe4000bf04070 */
[----:B------:R-:W-:Y:S02]  /*2170*/  UIADD3 UR16, UPT, UPT, UR32, 0x6, URZ ;  /* 0x0000000620107890 */ /* 0x000fe4000fffe0ff */
[----:B---3--:R-:W-:Y:S02]  /*2180*/  ULEA UR70, UR33, UR20, 0x7 ;  /* 0x0000001421467291 */ /* 0x008fe4000f8e38ff */
[----:B------:R-:W-:Y:S01]  /*2190*/  ULEA UR62, UR33, UR19, 0x7 ;  /* 0x00000013213e7291 */ /* 0x000fe2000f8e38ff */
[----:B------:R-:W-:Y:S01]  /*21a0*/  PLOP3.LUT P0, PT, PT, PT, UP0, 0x80, 0x8 ;  /* 0x000000000008781c */ /* 0x000fe20003f0f008 */
[----:B------:R-:W-:Y:S02]  /*21b0*/  ULEA UR13, UR33, UR12, 0x3 ;  /* 0x0000000c210d7291 */ /* 0x000fe4000f8e18ff */
[----:B------:R-:W-:Y:S02]  /*21c0*/  UISETP.NE.AND UP1, UPT, UR25, 0x5, UPT ;  /* 0x000000051900788c */ /* 0x000fe4000bf25270 */
[----:B------:R-:W-:Y:S02]  /*21d0*/  UIADD3 UR54, UPT, UPT, UR32, UR24, URZ ;  /* 0x0000001820367290 */ /* 0x000fe4000fffe0ff */
[----:B------:R-:W-:Y:S02]  /*21e0*/  UIADD3 UR52, UPT, UPT, UR32, UR21, URZ ;  /* 0x0000001520347290 */ /* 0x000fe4000fffe0ff */
[----:B------:R-:W-:Y:S02]  /*21f0*/  UIADD3 UR48, UPT, UPT, UR24, 0x2, UR32 ;  /* 0x0000000218307890 */ /* 0x000fe4000fffe020 */
[----:B------:R-:W-:Y:S02]  /*2200*/  UIADD3 UR46, UPT, UPT, UR21, 0x2, UR32 ;  /* 0x00000002152e7890 */ /* 0x000fe4000fffe020 */
[----:B------:R-:W-:Y:S02]  /*2210*/  UIADD3 UR42, UPT, UPT, UR24, 0x4, UR32 ;  /* 0x00000004182a7890 */ /* 0x000fe4000fffe020 */
[----:B------:R-:W-:Y:S02]  /*2220*/  UIADD3 UR30, UPT, UPT, UR16, UR24, URZ ;  /* 0x00000018101e7290 */ /* 0x000fe4000fffe0ff */
[----:B------:R-:W-:Y:S02]  /*2230*/  UIADD3 UR68, UPT, UPT, UR70, 0x20, URZ ;  /* 0x0000002046447890 */ /* 0x000fe4000fffe0ff */
[----:B------:R-:W-:Y:S02]  /*2240*/  UIADD3 UR66, UPT, UPT, UR70, 0x40, URZ ;  /* 0x0000004046427890 */ /* 0x000fe4000fffe0ff */
[----:B------:R-:W-:Y:S02]  /*2250*/  UIADD3 UR64, UPT, UPT, UR70, 0x60, URZ ;  /* 0x0000006046407890 */ /* 0x000fe4000fffe0ff */
[----:B------:R-:W-:Y:S02]  /*2260*/  UIADD3 UR60, UPT, UPT, UR62, 0x20, URZ ;  /* 0x000000203e3c7890 */ /* 0x000fe4000fffe0ff */
[----:B------:R-:W-:Y:S02]  /*2270*/  UIADD3 UR58, UPT, UPT, UR62, 0x40, URZ ;  /* 0x000000403e3a7890 */ /* 0x000fe4000fffe0ff */
[----:B------:R-:W-:Y:S02]  /*2280*/  UIADD3 UR56, UPT, UPT, UR62, 0x60, URZ ;  /* 0x000000603e387890 */ /* 0x000fe4000fffe0ff */
[----:B------:R-:W-:Y:S02]  /*2290*/  UIADD3 UR32, UPT, UPT, UR21, 0x4, UR32 ;  /* 0x0000000415207890 */ /* 0x000fe4000fffe020 */
[----:B------:R-:W-:Y:S02]  /*22a0*/  UIADD3 UR29, UPT, UPT, UR13, 0x28, URZ ;  /* 0x000000280d1d7890 */ /* 0x000fe4000fffe0ff */
[----:B------:R-:W-:Y:S02]  /*22b0*/  USEL UR27, URZ, 0x1, UP1 ;  /* 0x00000001ff1b7887 */ /* 0x000fe40008800000 */
[----:B------:R-:W-:Y:S02]  /*22c0*/  UIADD3 UR16, UPT, UPT, UR16, UR21, URZ ;  /* 0x0000001510107290 */ /* 0x000fe4000fffe0ff */
[----:B------:R-:W-:Y:S01]  /*22d0*/  USEL UR33, UR25, URZ, UP1 ;  /* 0x000000ff19217287 */ /* 0x000fe20008800000 */
[----:B------:R-:W-:Y:S01]  /*22e0*/  UMOV UR71, 0x4008 ;  /* 0x0000400800477882 */ /* 0x000fe20000000000 */
        /* <DEDUP_REMOVED lines=12> */
[----:B----4-:R-:W-:Y:S05]  /*23b0*/  @P1 BRA `(.L_x_39) ;  /* 0x0000000000101947 */ /* 0x010fea0003800000 */
[----:B------:R-:W-:Y:S06]  /*23c0*/  USHF.L.U32 UR25, UR34, 0x1f, URZ ;  /* 0x0000001f22197899 */ /* 0x000fec00080006ff */
[----:B--2---:R-:W-:Y:S04]  /*23d0*/  MOV R2, UR25 ;  /* 0x0000001900027c02 */ /* 0x004fe80008000f00 */
[----:B------:R-:W2:Y:S02]  /*23e0*/  SYNCS.PHASECHK.TRANS64.TRYWAIT P1, [UR13], R2 ;  /* 0x00000002ff0075a7 */ /* 0x000ea4000802110d */
[----:B--2---:R-:W-:Y:S05]  /*23f0*/  @!P1 BRA `(.L_x_40) ;  /* 0x00000030004c9947 */ /* 0x004fea0003800000 */
.L_x_39:
[----:B------:R-:W-:Y:S01]  /*2400*/  ULOP3.LUT UR34, UR34, UR27, URZ, 0x3c, !UPT ;  /* 0x0000001b22227292 */ /* 0x000fe2000f8e3cff */
[----:B------:R3:W-:Y:S01]  /*2410*/  UTCCP.T.S.4x32dp128bit tmem[UR36+0x100], gdesc[UR70] ;  /* 0x00010046240079e7 */ /* 0x0007e20009100000 */
[----:B------:R-:W-:Y:S01]  /*2420*/  UIADD3 UR31, UPT, UPT, UR31, 0x1, URZ ;  /* 0x000000011f1f7890 */ /* 0x000fe2000fffe0ff */
[----:B------:R-:W-:Y:S01]  /*2430*/  PLOP3.LUT P1, PT, PT, PT, PT, 0x80, 0x8 ;  /* 0x000000000008781c */ /* 0x000fe20003f2f070 */
[----:B------:R3:W-:Y:S01]  /*2440*/  UTCCP.T.S.4x32dp128bit tmem[UR36+0x104], gdesc[UR68] ;  /* 0x00010444240079e7 */ /* 0x0007e20009100000 */
[----:B------:R3:W-:Y:S01]  /*2450*/  UTCCP.T.S.4x32dp128bit tmem[UR36+0x108], gdesc[UR66] ;  /* 0x00010842240079e7 */ /* 0x0007e20009100000 */
[----:B------:R-:W-:Y:S01]  /*2460*/  UMOV UR76, UR16 ;  /* 0x00000010004c7c82 */ /* 0x000fe20008000000 */
[----:B------:R-:W-:Y:S01]  /*2470*/  @!UP0 USHF.L.U32 UR13, UR34, 0x1f, URZ ;  /* 0x0000001f220d8899 */ /* 0x000fe200080006ff */
[----:B------:R3:W-:Y:S01]  /*2480*/  UTCCP.T.S.4x32dp128bit tmem[UR36+0x10c], gdesc[UR64] ;  /* 0x00010c40240079e7 */ /* 0x0007e20009100000 */
[----:B------:R-:W-:Y:S01]  /*2490*/  @!UP0 ULEA UR16, UR33, UR12, 0x3 ;  /* 0x0000000c21108291 */ /* 0x000fe2000f8e18ff */
[----:B------:R3:W-:Y:S01]  /*24a0*/  UTCCP.T.S.4x32dp128bit tmem[UR36+0x110], gdesc[UR62] ;  /* 0x0001103e240079e7 */ /* 0x0007e20009100000 */
[----:B------:R3:W-:Y:S01]  /*24b0*/  UTCCP.T.S.4x32dp128bit tmem[UR36+0x114], gdesc[UR60] ;  /* 0x0001143c240079e7 */ /* 0x0007e20009100000 */
[----:B------:R3:W-:Y:S01]  /*24c0*/  UTCCP.T.S.4x32dp128bit tmem[UR36+0x118], gdesc[UR58] ;  /* 0x0001183a240079e7 */ /* 0x0007e20009100000 */
[----:B------:R3:W-:Y:S01]  /*24d0*/  UTCCP.T.S.4x32dp128bit tmem[UR36+0x11c], gdesc[UR56] ;  /* 0x00011c38240079e7 */ /* 0x0007e20009100000 */
[----:B------:R3:W-:Y:S01]  /*24e0*/  UTCOMMA.4X gdesc[UR52], gdesc[UR54], tmem[UR17], tmem[UR50], idesc[UR51], tmem[UR10], UP2 ;  /* 0x800a3236340075ea */ /* 0x0007e20009000011 */
[----:B------:R-:W-:Y:S01]  /*24f0*/  UMOV UR72, UR32 ;  /* 0x0000002000487c82 */ /* 0x000fe20008000000 */
[----:B------:R-:W-:Y:S01]  /*2500*/  UMOV UR73, 0x40004040 ;  /* 0x4000404000497882 */ /* 0x000fe20000000000 */
[----:B--2---:R-:W-:Y:S01]  /*2510*/  MOV R2, UR13 ;  /* 0x0000000d00027c02 */ /* 0x004fe20008000f00 */
[----:B------:R3:W-:Y:S01]  /*2520*/  UTCOMMA.4X gdesc[UR46], gdesc[UR48], tmem[UR17], tmem[UR44], idesc[UR45], tmem[UR8], UPT ;  /* 0x80082c302e0075ea */ /* 0x0007e2000b800011 */
[----:B------:R-:W-:Y:S01]  /*2530*/  UMOV UR74, UR30 ;  /* 0x0000001e004a7c82 */ /* 0x000fe20008000000 */
[----:B------:R-:W-:Y:S01]  /*2540*/  UMOV UR75, 0x40004040 ;  /* 0x40004040004b7882 */ /* 0x000fe20000000000 */
[----:B------:R-:W-:Y:S01]  /*2550*/  UMOV UR77, 0x40004040 ;  /* 0x40004040004d7882 */ /* 0x000fe20000000000 */
[----:B------:R3:W-:Y:S01]  /*2560*/  UTCOMMA.4X gdesc[UR72], gdesc[UR42], tmem[UR17], tmem[UR40], idesc[UR41], tmem[UR6], UPT ;  /* 0x8006282a480075ea */ /* 0x0007e2000b800011 */
[----:B------:R3:W-:Y:S01]  /*2570*/  UTCOMMA.4X gdesc[UR76], gdesc[UR74], tmem[UR17], tmem[UR38], idesc[UR39], tmem[UR4], UPT ;  /* 0x8004264a4c0075ea */ /* 0x0007e2000b800011 */
[----:B------:R3:W-:Y:S01]  /*2580*/  UTCBAR.MULTICAST [UR29], URZ, UR28 ;  /* 0x000000ff1d0073e9 */ /* 0x0007e2000800081c */
[----:B------:R3:W4:Y:S01]  /*2590*/  @!P0 SYNCS.PHASECHK.TRANS64.TRYWAIT P1, [UR16], R2 ;  /* 0x00000002ff0085a7 */ /* 0x0007220008021110 */
[----:B------:R-:W-:Y:S02]  /*25a0*/  UISETP.NE.AND UP0, UPT, UR31, 0x10, UPT ;  /* 0x000000101f00788c */ /* 0x000fe4000bf05270 */
[----:B------:R-:W-:Y:S07]  /*25b0*/  UPLOP3.LUT UP2, UPT, UPT, UPT, UPT, 0x80, 0x8 ;  /* 0x000000000008789c */ /* 0x000fee0003f4f070 */
[----:B------:R-:W-:Y:S05]  /*25c0*/  BRA.U UP0, `(.L_x_41) ;  /* 0xfffffff900dc7547 */ /* 0x000fea000b83ffff */
[----:B------:R-:W-:Y:S01]  /*25d0*/  UIADD3 UR35, UPT, UPT, UR35, 0x1, URZ ;  /* 0x0000000123237890 */ /* 0x000fe2000fffe0ff */
[----:B------:R-:W-:Y:S01]  /*25e0*/  LEA R3, R6, UR12, 0x3 ;  /* 0x0000000c06037c11 */ /* 0x000fe2000f8e18ff */
[----:B------:R-:W-:Y:S01]  /*25f0*/  UIADD3 UR18, UPT, UPT, UR18, 0x50, URZ ;  /* 0x0000005012127890 */ /* 0x000fe2000fffe0ff */
[----:B---3--:R-:W-:Y:S01]  /*2600*/  IMAD.U32 R2, R5, -0x80000000, RZ ;  /* 0x8000000005027824 */ /* 0x008fe200078e00ff */
[----:B------:R-:W-:-:S04]  /*2610*/  UISETP.NE.AND UP0, UPT, UR35, 0x2, UPT ;  /* 0x000000022300788c */ /* 0x000fc8000bf05270 */
[----:B------:R-:W-:Y:S02]  /*2620*/  USEL UR13, URZ, 0x1, UP0 ;  /* 0x00000001ff0d7887 */ /* 0x000fe40008000000 */
[----:B------:R-:W-:Y:S01]  /*2630*/  USEL UR35, UR35, URZ, UP0 ;  /* 0x000000ff23237287 */ /* 0x000fe20008000000 */
[----:B------:R2:W-:Y:S03]  /*2640*/  UTCBAR.MULTICAST [UR18], URZ, UR26 ;  /* 0x000000ff120073e9 */ /* 0x0005e6000800081a */
[----:B------:R-:W-:Y:S01]  /*2650*/  ULEA UR16, UR35, UR12, 0x3 ;  /* 0x0000000c23107291 */ /* 0x000fe2000f8e18ff */
[----:B------:R-:W-:-:S05]  /*2660*/  LOP3.LUT R7, R7, UR13, RZ, 0x3c, !PT ;  /* 0x0000000d07077c12 */ /* 0x000fca000f8e3cff */
[----:B------:R-:W-:-:S04]  /*2670*/  IMAD.U32 R4, R7, -0x80000000, RZ ;  /* 0x8000000007047824 */ /* 0x000fc800078e00ff */
[----:B------:R2:W-:Y:S01]  /*2680*/  SYNCS.PHASECHK.TRANS64.TRYWAIT PT, [UR16+0x60], R4 ;  /* 0x00006004ff0075a7 */ /* 0x0005e200080e1110 */
[----:B------:R-:W3:Y:S02]  /*2690*/  SYNCS.PHASECHK.TRANS64.TRYWAIT P0, [R3+URZ+0x70], R2 ;  /* 0x00007002030075a7 */ /* 0x000ee400080011ff */
[----:B--23--:R-:W-:Y:S05]  /*26a0*/  @!P0 BRA `(.L_x_42) ;  /* 0x0000002c00c08947 */ /* 0x00cfea0003800000 */
.L_x_86:
[C---:B------:R-:W-:Y:S01]  /*26b0*/  LEA R2, R6.reuse, UR12, 0x4 ;  /* 0x0000000c06027c11 */ /* 0x040fe2000f8e20ff */
[----:B------:R-:W-:-:S05]  /*26c0*/  VIADD R6, R6, 0x1 ;  /* 0x0000000106067836 */ /* 0x000fca0000000000 */
[----:B------:R-:W3:Y:S01]  /*26d0*/  LDS R2, [R2+0x3341c] ;  /* 0x03341c0002027984 */ /* 0x000ee20000000800 */
[C---:B----4-:R-:W-:Y:S01]  /*26e0*/  ISETP.NE.AND P1, PT, R6.reuse, 0x2, PT ;  /* 0x000000020600780c */ /* 0x050fe20003f25270 */
[----:B------:R4:W-:Y:S06]  /*26f0*/  MEMBAR.ALL.CTA ;  /* 0x0000000000007992 */ /* 0x0009ec0000008000 */
[----:B----4-:R-:W4:Y:S01]  /*2700*/  FENCE.VIEW.ASYNC.S ;  /* 0x00000000000073c6 */ /* 0x010f220000000000 */
[----:B------:R-:W-:Y:S02]  /*2710*/  SEL R4, RZ, 0x1, P1 ;  /* 0x00000001ff047807 */ /* 0x000fe40000800000 */
[----:B------:R-:W-:-:S02]  /*2720*/  SEL R6, R6, RZ, P1 ;  /* 0x000000ff06067207 */ /* 0x000fc40000800000 */
[----:B------:R-:W-:Y:S01]  /*2730*/  LOP3.LUT R5, R5, R4, RZ, 0x3c, !PT ;  /* 0x0000000405057212 */ /* 0x000fe200078e3cff */
[----:B----4-:R4:W-:Y:S01]  /*2740*/  SYNCS.ARRIVE.TRANS64.ART0 RZ, [R3+URZ+0x80], R0 ;  /* 0x0000800003ff79a7 */ /* 0x0109e200085000ff */
[----:B---3--:R-:W-:-:S13]  /*2750*/  ISETP.NE.AND P0, PT, R2, 0x1, PT ;  /* 0x000000010200780c */ /* 0x008fda0003f05270 */
[----:B----4-:R-:W-:Y:S05]  /*2760*/  @!P0 BRA `(.L_x_43) ;  /* 0xfffffff800408947 */ /* 0x010fea000383ffff */
[----:B------:R-:W-:-:S06]  /*2770*/  UIADD3 UR35, UPT, UPT, UR35, 0x1, URZ ;  /* 0x0000000123237890 */ /* 0x000fcc000fffe0ff */
[----:B------:R-:W-:Y:S02]  /*2780*/  MOV R2, UR35 ;  /* 0x0000002300027c02 */ /* 0x000fe40008000f00 */
.L_x_36:
[----:B------:R-:W-:-:S09]  /*2790*/  UISETP.NE.AND UP0, UPT, UR15, URZ, UPT ;  /* 0x000000ff0f00728c */ /* 0x000fd2000bf05270 */
[----:B------:R-:W-:Y:S05]  /*27a0*/  BRA.U UP0, `(.L_x_34) ;  /* 0x0000000100207547 */ /* 0x000fea000b800000 */
[----:B------:R-:W-:-:S04]  /*27b0*/  ISETP.NE.AND P0, PT, R2, 0x2, PT ;  /* 0x000000020200780c */ /* 0x000fc80003f05270 */
[----:B------:R-:W-:Y:S02]  /*27c0*/  SEL R0, RZ, 0x1, P0 ;  /* 0x00000001ff007807 */ /* 0x000fe40000000000 */
[----:B------:R-:W-:Y:S02]  /*27d0*/  SEL R2, R2, RZ, P0 ;  /* 0x000000ff02027207 */ /* 0x000fe40000000000 */
[----:B------:R-:W-:Y:S02]  /*27e0*/  LOP3.LUT R0, R7, R0, RZ, 0x3c, !PT ;  /* 0x0000000007007212 */ /* 0x000fe400078e3cff */
[----:B------:R-:W-:-:S03]  /*27f0*/  LEA R2, R2, UR12, 0x3 ;  /* 0x0000000c02027c11 */ /* 0x000fc6000f8e18ff */
[----:B------:R-:W-:-:S04]  /*2800*/  IMAD.U32 R4, R0, -0x80000000, RZ ;  /* 0x8000000000047824 */ /* 0x000fc800078e00ff */
[----:B------:R-:W3:Y:S02]  /*2810*/  SYNCS.PHASECHK.TRANS64.TRYWAIT P0, [R2+URZ+0x60], R4 ;  /* 0x00006004020075a7 */ /* 0x000ee400080011ff */
[----:B---3--:R-:W-:Y:S05]  /*2820*/  @!P0 BRA `(.L_x_44) ;  /* 0x0000002c007c8947 */ /* 0x008fea0003800000 */
.L_x_34:
[----:B------:R-:W-:-:S13]  /*2830*/  ISETP.GT.AND P0, PT, R63, 0x3, PT ;  /* 0x000000033f00780c */ /* 0x000fda0003f04270 */
[----:B-1----:R-:W-:Y:S05]  /*2840*/  @P0 EXIT ;  /* 0x000000000000094d */ /* 0x002fea0003800000 */
[----:B------:R-:W-:-:S13]  /*2850*/  ISETP.NE.AND P0, PT, R63, RZ, PT ;  /* 0x000000ff3f00720c */ /* 0x000fda0003f05270 */
[----:B------:R-:W-:Y:S05]  /*2860*/  @P0 BRA `(.L_x_45) ;  /* 0x0000000000b80947 */ /* 0x000fea0003800000 */
[----:B------:R-:W1:Y:S01]  /*2870*/  S2UR UR5, SR_CgaCtaId ;  /* 0x00000000000579c3 */ /* 0x000e620000008800 */
[----:B------:R-:W-:Y:S01]  /*2880*/  NOP ;  /* 0x0000000000007918 */ /* 0x000fe20000000000 */
[----:B------:R-:W-:Y:S02]  /*2890*/  UMOV UR4, 0x40 ;  /* 0x0000004000047882 */ /* 0x000fe40000000000 */
[----:B-1----:R-:W-:-:S09]  /*28a0*/  ULEA UR4, UR5, UR4, 0x18 ;  /* 0x0000000405047291 */ /* 0x002fd2000f8ec0ff */
[----:B---3--:R-:W1:Y:S01]  /*28b0*/  LDS.U8 R0, [UR4] ;  /* 0x00000004ff007984 */ /* 0x008e620008000000 */
[----:B------:R-:W-:Y:S02]  /*28c0*/  UMOV UR4, 0x400 ;  /* 0x0000040000047882 */ /* 0x000fe40000000000 */
[----:B------:R-:W-:Y:S01]  /*28d0*/  ULEA UR4, UR5, UR4, 0x18 ;  /* 0x0000000405047291 */ /* 0x000fe2000f8ec0ff */
[----:B-1----:R-:W-:-:S13]  /*28e0*/  ISETP.NE.AND P0, PT, R0, RZ, PT ;  /* 0x000000ff0000720c */ /* 0x002fda0003f05270 */
[----:B------:R-:W-:Y:S05]  /*28f0*/  @P0 BRA `(.L_x_46) ;  /* 0x00000000007c0947 */ /* 0x000fea0003800000 */
[----:B------:R-:W-:-:S13]  /*2900*/  ELECT P0, URZ, PT ;  /* 0x0000000000ff782f */ /* 0x000fda0003800000 */
[----:B------:R-:W-:Y:S05]  /*2910*/  @!P0 BRA `(.L_x_47) ;  /* 0x0000000000848947 */ /* 0x000fea0003800000 */
[----:B------:R-:W-:-:S05]  /*2920*/  UMOV UR6, 0x10 ;  /* 0x0000001000067882 */ /* 0x000fca0000000000 */
[----:B------:R-:W-:Y:S04]  /*2930*/  DEPBAR.LE SB1, 0x36 ;  /* 0x00009d800000791a */ /* 0x000fe80000000000 */
[----:B------:R-:W1:Y:S02]  /*2940*/  UTCATOMSWS.FIND_AND_SET.ALIGN UP0, UR6, UR6 ;  /* 0x00000006000675e3 */ /* 0x000e640008000800 */
[----:B-1----:R-:W-:Y:S01]  /*2950*/  PLOP3.LUT P0, PT, PT, PT, UP0, 0x80, 0x8 ;  /* 0x000000000008781c */ /* 0x002fe20003f0f008 */
[----:B--2---:R-:W-:-:S03]  /*2960*/  IMAD.U32 R3, RZ, RZ, UR6 ;  /* 0x00000006ff037e24 */ /* 0x004fc6000f8e00ff */
[----:B------:R-:W-:-:S04]  /*2970*/  SEL R0, RZ, 0xffffffff, !P0 ;  /* 0xffffffffff007807 */ /* 0x000fc80004000000 */
[----:B------:R-:W-:-:S13]  /*2980*/  ISETP.NE.AND P0, PT, R0, RZ, PT ;  /* 0x000000ff0000720c */ /* 0x000fda0003f05270 */
[----:B------:R-:W-:Y:S05]  /*2990*/  @P0 BRA `(.L_x_48) ;  /* 0x0000000000240947 */ /* 0x000fea0003800000 */
.L_x_49:
[----:B------:R-:W-:Y:S05]  /*29a0*/  NANOSLEEP 0x64 ;  /* 0x000000640000795d */ /* 0x000fea0003800000 */
[----:B------:R-:W-:-:S05]  /*29b0*/  UMOV UR6, 0x10 ;  /* 0x0000001000067882 */ /* 0x000fca0000000000 */
[----:B------:R-:W-:Y:S04]  /*29c0*/  DEPBAR.LE SB1, 0x36 ;  /* 0x00009d800000791a */ /* 0x000fe80000000000 */
[----:B------:R-:W1:Y:S02]  /*29d0*/  UTCATOMSWS.FIND_AND_SET.ALIGN UP0, UR6, UR6 ;  /* 0x00000006000675e3 */ /* 0x000e640008000800 */
[----:B-1----:R-:W-:Y:S01]  /*29e0*/  PLOP3.LUT P0, PT, PT, PT, UP0, 0x80, 0x8 ;  /* 0x000000000008781c */ /* 0x002fe20003f0f008 */
[----:B------:R-:W-:-:S03]  /*29f0*/  IMAD.U32 R3, RZ, RZ, UR6 ;  /* 0x00000006ff037e24 */ /* 0x000fc6000f8e00ff */
[----:B------:R-:W-:-:S04]  /*2a00*/  SEL R0, RZ, 0xffffffff, !P0 ;  /* 0xffffffffff007807 */ /* 0x000fc80004000000 */
[----:B------:R-:W-:-:S13]  /*2a10*/  ISETP.NE.AND P0, PT, R0, RZ, PT ;  /* 0x000000ff0000720c */ /* 0x000fda0003f05270 */
[----:B------:R-:W-:Y:S05]  /*2a20*/  @!P0 BRA `(.L_x_49) ;  /* 0xfffffffc00dc8947 */ /* 0x000fea000383ffff */
.L_x_48:
[C---:B------:R-:W-:Y:S01]  /*2a30*/  R2UR UR7, R3.reuse ;  /* 0x00000000030772ca */ /* 0x040fe200000e0000 */
[----:B------:R-:W-:Y:S01]  /*2a40*/  IMAD.MOV.U32 R0, RZ, RZ, 0xffff ;  /* 0x0000ffffff007424 */ /* 0x000fe200078e00ff */
[----:B------:R-:W-:Y:S02]  /*2a50*/  UMOV UR6, 0x50 ;  /* 0x0000005000067882 */ /* 0x000fe40000000000 */
[----:B------:R-:W-:Y:S02]  /*2a60*/  ULEA UR6, UR5, UR6, 0x18 ;  /* 0x0000000605067291 */ /* 0x000fe4000f8ec0ff */
[----:B------:R-:W-:Y:S01]  /*2a70*/  SHF.L.U32 R0, R0, R3, RZ ;  /* 0x0000000300007219 */ /* 0x000fe200000006ff */
[----:B------:R-:W-:-:S06]  /*2a80*/  IMAD.SHL.U32 R3, R3, 0x20, RZ ;  /* 0x0000002003037824 */ /* 0x000fcc00078e00ff */
[----:B------:R-:W-:-:S04]  /*2a90*/  UIADD3 UR7, UPT, UPT, UR7, 0x10, URZ ;  /* 0x0000001007077890 */ /* 0x000fc8000fffe0ff */
[----:B------:R-:W-:-:S06]  /*2aa0*/  USHF.L.U32 UR7, UR14, UR7, URZ ;  /* 0x000000070e077299 */ /* 0x000fcc00080006ff */
[----:B------:R-:W-:-:S05]  /*2ab0*/  LOP3.LUT R0, R0, UR7, RZ, 0xfc, !PT ;  /* 0x0000000700007c12 */ /* 0x000fca000f8efcff */
[----:B------:R1:W-:Y:S04]  /*2ac0*/  ATOMS.OR RZ, [UR6], R0 ;  /* 0x00000000ffff798c */ /* 0x0003e8000b000006 */
[----:B------:R1:W-:Y:S01]  /*2ad0*/  STS [UR4+0x98], R3 ;  /* 0x00009803ff007988 */ /* 0x0003e20008000804 */
[----:B------:R-:W-:Y:S05]  /*2ae0*/  BRA `(.L_x_47) ;  /* 0x0000000000107947 */ /* 0x000fea0003800000 */
.L_x_46:
[----:B------:R-:W-:Y:S02]  /*2af0*/  MOV R0, 0xffffffff ;  /* 0xffffffff00007802 */ /* 0x000fe40000000f00 */
[----:B------:R-:W-:-:S03]  /*2b00*/  MOV R2, 0x2b30 ;  /* 0x00002b3000027802 */ /* 0x000fc60000000f00 */
[----:B------:R1:W-:Y:S04]  /*2b10*/  STS [UR4+0x98], R0 ;  /* 0x00009800ff007988 */ /* 0x0003e80008000804 */
[----:B-12---:R-:W-:Y:S05]  /*2b20*/  CALL.REL.NOINC `($__internal_1_$__cuda_sm10x_tcgen05_guardrail_trap_phase_invalid_during_alloc) ;  /* 0x0000002c00287944 */ /* 0x006fea0003c00000 */
.L_x_47:
[----:B------:R-:W-:Y:S05]  /*2b30*/  WARPSYNC.ALL ;  /* 0x0000000000007948 */ /* 0x000fea0003800000 */
[----:B------:R-:W-:Y:S01]  /*2b40*/  NOP ;  /* 0x0000000000007918 */ /* 0x000fe20000000000 */
.L_x_45:
[----:B------:R-:W4:Y:S08]  /*2b50*/  S2UR UR4, SR_CgaCtaId ;  /* 0x00000000000479c3 */ /* 0x000f300000008800 */
[----:B------:R-:W-:Y:S06]  /*2b60*/  BAR.SYNC.DEFER_BLOCKING 0x3, 0xa0 ;  /* 0x00c2800000007b1d */ /* 0x000fec0000010000 */
[----:B------:R-:W-:-:S02]  /*2b70*/  UMOV UR5, 0x400 ;  /* 0x0000040000057882 */ /* 0x000fc40000000000 */
[----:B----4-:R-:W-:-:S06]  /*2b80*/  ULEA UR4, UR4, UR5, 0x18 ;  /* 0x0000000504047291 */ /* 0x010fcc000f8ec0ff */
[----:B-12---:R-:W-:-:S05]  /*2b90*/  MOV R3, UR4 ;  /* 0x0000000400037c02 */ /* 0x006fca0008000f00 */
[----:B------:R1:W2:Y:S01]  /*2ba0*/  LDS R61, [R3+0x98] ;  /* 0x00009800033d7984 */ /* 0x0002a20000000800 */
[----:B------:R-:W4:Y:S02]  /*2bb0*/  SYNCS.PHASECHK.TRANS64.TRYWAIT P0, [R3+URZ+0x70], RZ ;  /* 0x000070ff030075a7 */ /* 0x000f2400080011ff */
[----:B-12-4-:R-:W-:Y:S05]  /*2bc0*/  @!P0 BRA `(.L_x_50) ;  /* 0x0000002800ac8947 */ /* 0x016fea0003800000 */
.L_x_88:
[----:B------:R-:W2:Y:S01]  /*2bd0*/  LDS.128 R52, [R3+0x33410] ;  /* 0x0334100003347984 */ /* 0x000ea20000000c00 */
[----:B---3--:R-:W-:Y:S01]  /*2be0*/  HFMA2 R0, -RZ, RZ, 0, 5.9604644775390625e-08 ;  /* 0x00000001ff007431 */ /* 0x008fe200000001ff */
[----:B------:R3:W-:Y:S06]  /*2bf0*/  MEMBAR.ALL.CTA ;  /* 0x0000000000007992 */ /* 0x0007ec0000008000 */
[----:B---3--:R-:W3:Y:S02]  /*2c00*/  FENCE.VIEW.ASYNC.S ;  /* 0x00000000000073c6 */ /* 0x008ee40000000000 */
[----:B---3--:R3:W-:Y:S01]  /*2c10*/  SYNCS.ARRIVE.TRANS64.ART0 RZ, [R3+URZ+0x80], R0 ;  /* 0x0000800003ff79a7 */ /* 0x0087e200085000ff */
[----:B--2---:R-:W-:-:S13]  /*2c20*/  ISETP.NE.AND P0, PT, R55, 0x1, PT ;  /* 0x000000013700780c */ /* 0x004fda0003f05270 */
[----:B---3--:R-:W-:Y:S05]  /*2c30*/  @P0 BRA `(.L_x_51) ;  /* 0x0000002000780947 */ /* 0x008fea0003800000 */
[----:B------:R-:W2:Y:S01]  /*2c40*/  S2UR UR8, SR_CgaCtaId ;  /* 0x00000000000879c3 */ /* 0x000ea20000008800 */
[----:B------:R-:W3:Y:S01]  /*2c50*/  S2R R56, SR_LANEID ;  /* 0x0000000000387919 */ /* 0x000ee20000000000 */
[----:B------:R-:W-:Y:S01]  /*2c60*/  IMAD.MOV.U32 R62, RZ, RZ, 0x1 ;  /* 0x00000001ff3e7424 */ /* 0x000fe200078e00ff */
[----:B------:R-:W-:Y:S01]  /*2c70*/  MOV R57, RZ ;  /* 0x000000ff00397202 */ /* 0x000fe20000000f00 */
[----:B------:R-:W-:Y:S01]  /*2c80*/  IMAD.MOV.U32 R59, RZ, RZ, RZ ;  /* 0x000000ffff3b7224 */ /* 0x000fe200078e00ff */
[----:B------:R-:W-:Y:S01]  /*2c90*/  MOV R60, RZ ;  /* 0x000000ff003c7202 */ /* 0x000fe20000000f00 */
[----:B------:R-:W-:Y:S01]  /*2ca0*/  UMOV UR9, 0x400 ;  /* 0x0000040000097882 */ /* 0x000fe20000000000 */
[----:B------:R-:W4:Y:S01]  /*2cb0*/  LDCU.64 UR10, c[0x0][0x348] ;  /* 0x00006900ff0a77ac */ /* 0x000f220008000a00 */
[----:B--2---:R-:W-:-:S12]  /*2cc0*/  ULEA UR7, UR8, UR9, 0x18 ;  /* 0x0000000908077291 */ /* 0x004fd8000f8ec0ff */
.L_x_63:
[----:B---3--:R-:W2:Y:S01]  /*2cd0*/  LDC.64 R8, c[0x0][0x750] ;  /* 0x0001d400ff087b82 */ /* 0x008ea20000000a00 */
[----:B------:R-:W-:-:S04]  /*2ce0*/  IMAD.SHL.U32 R65, R52, 0x80, RZ ;  /* 0x0000008034417824 */ /* 0x000fc800078e00ff */
[----:B------:R-:W-:-:S03]  /*2cf0*/  IMAD.IADD R7, R65, 0x1, R58 ;  /* 0x0000000141077824 */ /* 0x000fc600078e023a */
[----:B------:R-:W1:Y:S01]  /*2d00*/  LDC.64 R4, c[0x0][0x758] ;  /* 0x0001d600ff047b82 */ /* 0x000e620000000a00 */
[----:B------:R-:W-:Y:S02]  /*2d10*/  IMAD R52, R60, 0x8, R3 ;  /* 0x000000083c347824 */ /* 0x000fe400078e0203 */
[----:B--2---:R-:W-:-:S05]  /*2d20*/  IMAD.WIDE R8, R54, 0x4, R8 ;  /* 0x0000000436087825 */ /* 0x004fca00078e0208 */
[----:B------:R2:W5:Y:S01]  /*2d30*/  LDG.E R64, desc[UR22][R8.64] ;  /* 0x0000001608407981 */ /* 0x000562000c1e1900 */
[----:B-1----:R-:W-:-:S04]  /*2d40*/  IMAD.WIDE R12, R7, 0x4, R4 ;  /* 0x00000004070c7825 */ /* 0x002fc800078e0204 */
[----:B------:R-:W-:Y:S01]  /*2d50*/  IMAD.U32 R5, R57, -0x80000000, RZ ;  /* 0x8000000039057824 */ /* 0x000fe200078e00ff */
[----:B------:R1:W5:Y:S03]  /*2d60*/  LDG.E R55, desc[UR22][R12.64] ;  /* 0x000000160c377981 */ /* 0x000366000c1e1900 */
[----:B------:R-:W4:Y:S01]  /*2d70*/  SYNCS.PHASECHK.TRANS64.TRYWAIT P1, [R52+URZ+0x50], R5 ;  /* 0x00005005340075a7 */ /* 0x000f2200080211ff */
[----:B------:R-:W-:Y:S01]  /*2d80*/  IMAD.SHL.U32 R7, R58, 0x80, RZ ;  /* 0x000000803a077824 */ /* 0x000fe200078e00ff */
[----:B------:R-:W-:-:S04]  /*2d90*/  SHF.R.U32.HI R2, RZ, 0x5, R58 ;  /* 0x00000005ff027819 */ /* 0x000fc8000001163a */
[----:B------:R-:W-:-:S05]  /*2da0*/  LOP3.LUT R7, R7, 0xf80, RZ, 0xc0, !PT ;  /* 0x00000f8007077812 */ /* 0x000fca00078ec0ff */
[----:B------:R-:W-:-:S04]  /*2db0*/  IMAD R4, R2, 0x1000, R7 ;  /* 0x0000100002047824 */ /* 0x000fc800078e0207 */
[----:B------:R-:W-:-:S04]  /*2dc0*/  IMAD.IADD R7, R3, 0x1, R4 ;  /* 0x0000000103077824 */ /* 0x000fc800078e0204 */
[C---:B------:R-:W-:Y:S02]  /*2dd0*/  VIADD R6, R7.reuse, 0x430 ;  /* 0x0000043007067836 */ /* 0x040fe40000000000 */
[C---:B------:R-:W-:Y:S02]  /*2de0*/  VIADD R4, R7.reuse, 0x410 ;  /* 0x0000041007047836 */ /* 0x040fe40000000000 */
[C---:B--2---:R-:W-:Y:S01]  /*2df0*/  VIADD R9, R7.reuse, 0x400 ;  /* 0x0000040007097836 */ /* 0x044fe20000000000 */
[----:B------:R-:W-:Y:S02]  /*2e00*/  SHF.R.U32.HI R73, RZ, 0x3, R6 ;  /* 0x00000003ff497819 */ /* 0x000fe40000011606 */
[----:B------:R-:W-:Y:S02]  /*2e10*/  SHF.R.U32.HI R71, RZ, 0x3, R4 ;  /* 0x00000003ff477819 */ /* 0x000fe40000011604 */
[----:B------:R-:W-:Y:S01]  /*2e20*/  SHF.R.U32.HI R70, RZ, 0x3, R9 ;  /* 0x00000003ff467819 */ /* 0x000fe20000011609 */
[C---:B------:R-:W-:Y:S01]  /*2e30*/  VIADD R11, R7.reuse, 0x420 ;  /* 0x00000420070b7836 */ /* 0x040fe20000000000 */
[----:B------:R-:W-:Y:S01]  /*2e40*/  LOP3.LUT R73, R6, 0x70, R73, 0x78, !PT ;  /* 0x0000007006497812 */ /* 0x000fe200078e7849 */
[C---:B------:R-:W-:Y:S01]  /*2e50*/  VIADD R6, R7.reuse, 0x470 ;  /* 0x0000047007067836 */ /* 0x040fe20000000000 */
[----:B------:R-:W-:Y:S01]  /*2e60*/  LOP3.LUT R71, R4, 0x70, R71, 0x78, !PT ;  /* 0x0000007004477812 */ /* 0x000fe200078e7847 */
[----:B------:R-:W-:Y:S01]  /*2e70*/  VIADD R4, R7, 0x450 ;  /* 0x0000045007047836 */ /* 0x000fe20000000000 */
[----:B------:R-:W-:Y:S01]  /*2e80*/  LOP3.LUT R70, R9, 0x70, R70, 0x78, !PT ;  /* 0x0000007009467812 */ /* 0x000fe200078e7846 */
[----:B------:R-:W-:-:S02]  /*2e90*/  VIADD R9, R7, 0x460 ;  /* 0x0000046007097836 */ /* 0x000fc40000000000 */
[----:B------:R-:W-:Y:S01]  /*2ea0*/  VIADD R7, R7, 0x440 ;  /* 0x0000044007077836 */ /* 0x000fe20000000000 */
[----:B------:R-:W-:Y:S02]  /*2eb0*/  SHF.R.U32.HI R72, RZ, 0x3, R11 ;  /* 0x00000003ff487819 */ /* 0x000fe4000001160b */
[----:B------:R-:W-:Y:S02]  /*2ec0*/  SHF.R.U32.HI R69, RZ, 0x3, R6 ;  /* 0x00000003ff457819 */ /* 0x000fe40000011606 */
[----:B------:R-:W-:Y:S02]  /*2ed0*/  SHF.R.U32.HI R68, RZ, 0x3, R9 ;  /* 0x00000003ff447819 */ /* 0x000fe40000011609 */
[----:B------:R-:W-:Y:S02]  /*2ee0*/  SHF.R.U32.HI R67, RZ, 0x3, R4 ;  /* 0x00000003ff437819 */ /* 0x000fe40000011604 */
[----:B------:R-:W-:Y:S02]  /*2ef0*/  SHF.R.U32.HI R66, RZ, 0x3, R7 ;  /* 0x00000003ff427819 */ /* 0x000fe40000011607 */
[----:B------:R-:W-:-:S02]  /*2f00*/  LOP3.LUT R72, R11, 0x70, R72, 0x78, !PT ;  /* 0x000000700b487812 */ /* 0x000fc400078e7848 */
[----:B------:R-:W-:Y:S02]  /*2f10*/  PLOP3.LUT P0, PT, PT, PT, PT, 0x80, 0x8 ;  /* 0x000000000008781c */ /* 0x000fe40003f0f070 */
[----:B------:R-:W-:Y:S02]  /*2f20*/  ISETP.NE.AND P2, PT, R63, RZ, PT ;  /* 0x000000ff3f00720c */ /* 0x000fe40003f45270 */
[----:B------:R-:W-:Y:S02]  /*2f30*/  LOP3.LUT R69, R6, 0x70, R69, 0x78, !PT ;  /* 0x0000007006457812 */ /* 0x000fe400078e7845 */
[----:B------:R-:W-:Y:S02]  /*2f40*/  LOP3.LUT R68, R9, 0x70, R68, 0x78, !PT ;  /* 0x0000007009447812 */ /* 0x000fe400078e7844 */
[----:B------:R-:W-:Y:S02]  /*2f50*/  LOP3.LUT R67, R4, 0x70, R67, 0x78, !PT ;  /* 0x0000007004437812 */ /* 0x000fe400078e7843 */
[----:B------:R-:W-:Y:S01]  /*2f60*/  LOP3.LUT R66, R7, 0x70, R66, 0x78, !PT ;  /* 0x0000007007427812 */ /* 0x000fe200078e7842 */
[----:B-1--4-:R-:W-:Y:S06]  /*2f70*/  @!P1 BRA `(.L_x_52) ;  /* 0x0000002400d49947 */ /* 0x012fec0003800000 */
.L_x_90:
[----:B-1----:R-:W-:Y:S01]  /*2f80*/  LEA R5, R2, R61, 0x15 ;  /* 0x0000003d02057211 */ /* 0x002fe200078ea8ff */
[----:B------:R-:W-:Y:S01]  /*2f90*/  HFMA2 R74, -RZ, RZ, 0, 0 ;  /* 0x00000000ff4a7431 */ /* 0x000fe200000001ff */
[----:B------:R-:W-:Y:S01]  /*2fa0*/  MOV R2, R54 ;  /* 0x0000003600027202 */ /* 0x000fe20000000f00 */
[----:B------:R-:W-:Y:S02]  /*2fb0*/  IMAD.MOV.U32 R76, RZ, RZ, RZ ;  /* 0x000000ffff4c7224 */ /* 0x000fe400078e00ff */
[----:B------:R-:W-:-:S07]  /*2fc0*/  IMAD R54, R60, 0x80, R5 ;  /* 0x000000803c367824 */ /* 0x000fce00078e0205 */
.L_x_58:
[----:B------:R-:W-:Y:S01]  /*2fd0*/  SHF.L.U32 R75, R76, 0x5, RZ ;  /* 0x000000054c4b7819 */ /* 0x000fe200000006ff */
[----:B------:R-:W-:Y:S05]  /*2fe0*/  WARPSYNC.ALL ;  /* 0x0000000000007948 */ /* 0x000fea0003800000 */
[----:B------:R-:W-:Y:S01]  /*2ff0*/  NOP ;  /* 0x0000000000007918 */ /* 0x000fe20000000000 */
[----:B------:R-:W-:Y:S01]  /*3000*/  IADD3 R4, PT, PT, R75, R54, RZ ;  /* 0x000000364b047210 */ /* 0x000fe20007ffe0ff */
[----:B------:R-:W-:Y:S01]  /*3010*/  BSSY.RECONVERGENT B0, `(.L_x_53) ;  /* 0x0000083000007945 */ /* 0x000fe20003800200 */
[----:B------:R-:W-:Y:S02]  /*3020*/  PLOP3.LUT P3, PT, P0, PT, PT, 0x80, 0x8 ;  /* 0x000000000008781c */ /* 0x000fe4000076f070 */
[----:B------:R-:W-:-:S13]  /*3030*/  R2UR UR4, R4 ;  /* 0x00000000040472ca */ /* 0x000fda00000e0000 */
[----:B------:R-:W1:Y:S01]  /*3040*/  LDTM.x32 R12, tmem[UR4+0x20] ;  /* 0x00002004000c79ee */ /* 0x000e6200082c0000 */
[----:B------:R-:W-:Y:S01]  /*3050*/  R2UR UR4, R4 ;  /* 0x00000000040472ca */ /* 0x000fe200000e0000 */
[C---:B-1---5:R-:W-:Y:S01]  /*3060*/  FMUL R77, R64.reuse, R12 ;  /* 0x0000000c404d7220 */ /* 0x062fe20000400000 */
[C---:B------:R-:W-:Y:S01]  /*3070*/  FMUL R78, R64.reuse, R13 ;  /* 0x0000000d404e7220 */ /* 0x040fe20000400000 */
        /* <DEDUP_REMOVED lines=23> */
[----:B------:R-:W1:Y:S01]  /*31f0*/  LDTM.x32 R4, tmem[UR4] ;  /* 0x00000004000479ee */ /* 0x000e6200082c0000 */
[C---:B------:R-:W-:Y:S01]  /*3200*/  FMUL R102, R64.reuse, R37 ;  /* 0x0000002540667220 */ /* 0x040fe20000400000 */
[C---:B------:R-:W-:Y:S01]  /*3210*/  FMUL R103, R64.reuse, R38 ;  /* 0x0000002640677220 */ /* 0x040fe20000400000 */
[----:B------:R-:W-:Y:S01]  /*3220*/  FMUL R104, R64, R39 ;  /* 0x0000002740687220 */ /* 0x000fe20000400000 */
[----:B------:R-:W-:Y:S01]  /*3230*/  F2FP.BF16.F32.PACK_AB R39, R84, R83 ;  /* 0x000000535427723e */ /* 0x000fe200000010ff */
[----:B------:R-:W-:Y:S01]  /*3240*/  FMUL R40, R64, R40 ;  /* 0x0000002840287220 */ /* 0x000fe20000400000 */
[----:B------:R-:W-:Y:S01]  /*3250*/  F2FP.BF16.F32.PACK_AB R38, R82, R81 ;  /* 0x000000515226723e */ /* 0x000fe200000010ff */
[----:B------:R-:W-:Y:S01]  /*3260*/  FMUL R41, R64, R41 ;  /* 0x0000002940297220 */ /* 0x000fe20000400000 */
[----:B------:R-:W-:Y:S01]  /*3270*/  F2FP.BF16.F32.PACK_AB R37, R80, R79 ;  /* 0x0000004f5025723e */ /* 0x000fe200000010ff */
[----:B------:R-:W-:Y:S01]  /*3280*/  FMUL R42, R64, R42 ;  /* 0x0000002a402a7220 */ /* 0x000fe20000400000 */
[----:B------:R-:W-:Y:S01]  /*3290*/  F2FP.BF16.F32.PACK_AB R36, R78, R77 ;  /* 0x0000004d4e24723e */ /* 0x000fe200000010ff */
[----:B------:R-:W-:Y:S01]  /*32a0*/  FMUL R43, R64, R43 ;  /* 0x0000002b402b7220 */ /* 0x000fe20000400000 */
[----:B------:R-:W-:-:S02]  /*32b0*/  F2FP.BF16.F32.PACK_AB R47, R92, R91 ;  /* 0x0000005b5c2f723e */ /* 0x000fc400000010ff */
[----:B------:R-:W-:Y:S01]  /*32c0*/  F2FP.BF16.F32.PACK_AB R46, R90, R89 ;  /* 0x000000595a2e723e */ /* 0x000fe200000010ff */
[----:B------:R2:W-:Y:S01]  /*32d0*/  STS.128 [R66], R36 ;  /* 0x0000002442007388 */ /* 0x0005e20000000c00 */
[----:B------:R-:W-:Y:S02]  /*32e0*/  F2FP.BF16.F32.PACK_AB R45, R88, R87 ;  /* 0x00000057582d723e */ /* 0x000fe400000010ff */
[----:B------:R-:W-:Y:S02]  /*32f0*/  F2FP.BF16.F32.PACK_AB R44, R86, R85 ;  /* 0x00000055562c723e */ /* 0x000fe400000010ff */
[----:B------:R-:W-:Y:S02]  /*3300*/  F2FP.BF16.F32.PACK_AB R51, R100, R99 ;  /* 0x000000636433723e */ /* 0x000fe400000010ff */
[----:B------:R-:W-:Y:S01]  /*3310*/  F2FP.BF16.F32.PACK_AB R50, R98, R97 ;  /* 0x000000616232723e */ /* 0x000fe200000010ff */
[----:B------:R4:W-:Y:S01]  /*3320*/  STS.128 [R67], R44 ;  /* 0x0000002c43007388 */ /* 0x0009e20000000c00 */
[----:B------:R-:W-:Y:S01]  /*3330*/  F2FP.BF16.F32.PACK_AB R49, R96, R95 ;  /* 0x0000005f6031723e */ /* 0x000fe200000010ff */
[----:B-1----:R-:W-:Y:S01]  /*3340*/  FMUL R105, R64, R4 ;  /* 0x0000000440697220 */ /* 0x002fe20000400000 */
[----:B------:R-:W-:Y:S01]  /*3350*/  F2FP.BF16.F32.PACK_AB R48, R94, R93 ;  /* 0x0000005d5e30723e */ /* 0x000fe200000010ff */
[C---:B------:R-:W-:Y:S01]  /*3360*/  FMUL R106, R64.reuse, R5 ;  /* 0x00000005406a7220 */ /* 0x040fe20000400000 */
[C---:B------:R-:W-:Y:S01]  /*3370*/  FMUL R107, R64.reuse, R6 ;  /* 0x00000006406b7220 */ /* 0x040fe20000400000 */
[C---:B------:R-:W-:Y:S01]  /*3380*/  FMUL R108, R64.reuse, R7 ;  /* 0x00000007406c7220 */ /* 0x040fe20000400000 */
[C---:B------:R-:W-:Y:S01]  /*3390*/  FMUL R109, R64.reuse, R8 ;  /* 0x00000008406d7220 */ /* 0x040fe20000400000 */
[C---:B------:R-:W-:Y:S01]  /*33a0*/  FMUL R110, R64.reuse, R9 ;  /* 0x00000009406e7220 */ /* 0x040fe20000400000 */
[C---:B------:R-:W-:Y:S01]  /*33b0*/  FMUL R111, R64.reuse, R10 ;  /* 0x0000000a406f7220 */ /* 0x040fe20000400000 */
[C---:B------:R-:W-:Y:S01]  /*33c0*/  FMUL R112, R64.reuse, R11 ;  /* 0x0000000b40707220 */ /* 0x040fe20000400000 */
[----:B------:R1:W-:Y:S01]  /*33d0*/  STS.128 [R68], R48 ;  /* 0x0000003044007388 */ /* 0x0003e20000000c00 */
        /* <DEDUP_REMOVED lines=11> */
[C---:B--2---:R-:W-:Y:S01]  /*3490*/  FMUL R36, R64.reuse, R12 ;  /* 0x0000000c40247220 */ /* 0x044fe20000400000 */
[C---:B------:R-:W-:Y:S01]  /*34a0*/  FMUL R37, R64.reuse, R13 ;  /* 0x0000000d40257220 */ /* 0x040fe20000400000 */
[C---:B------:R-:W-:Y:S01]  /*34b0*/  FMUL R38, R64.reuse, R14 ;  /* 0x0000000e40267220 */ /* 0x040fe20000400000 */
[C---:B------:R-:W-:Y:S01]  /*34c0*/  FMUL R39, R64.reuse, R15 ;  /* 0x0000000f40277220 */ /* 0x040fe20000400000 */
[----:B------:R-:W-:Y:S01]  /*34d0*/  FMUL R35, R64, R35 ;  /* 0x0000002340237220 */ /* 0x000fe20000400000 */
[----:B------:R-:W-:-:S02]  /*34e0*/  F2FP.BF16.F32.PACK_AB R7, R112, R111 ;  /* 0x0000006f7007723e */ /* 0x000fc400000010ff */
[----:B------:R-:W-:Y:S01]  /*34f0*/  F2FP.BF16.F32.PACK_AB R6, R110, R109 ;  /* 0x0000006d6e06723e */ /* 0x000fe200000010ff */
[C---:B----4-:R-:W-:Y:S01]  /*3500*/  FMUL R44, R64.reuse, R16 ;  /* 0x00000010402c7220 */ /* 0x050fe20000400000 */
[C---:B------:R-:W-:Y:S01]  /*3510*/  FMUL R45, R64.reuse, R17 ;  /* 0x00000011402d7220 */ /* 0x040fe20000400000 */
[C---:B------:R-:W-:Y:S01]  /*3520*/  FMUL R46, R64.reuse, R18 ;  /* 0x00000012402e7220 */ /* 0x040fe20000400000 */
[----:B------:R-:W-:Y:S01]  /*3530*/  FMUL R47, R64, R19 ;  /* 0x00000013402f7220 */ /* 0x000fe20000400000 */
[----:B------:R-:W-:Y:S02]  /*3540*/  F2FP.BF16.F32.PACK_AB R5, R108, R107 ;  /* 0x0000006b6c05723e */ /* 0x000fe400000010ff */
[----:B------:R-:W-:Y:S02]  /*3550*/  F2FP.BF16.F32.PACK_AB R4, R106, R105 ;  /* 0x000000696a04723e */ /* 0x000fe400000010ff */
[----:B------:R-:W-:Y:S02]  /*3560*/  F2FP.BF16.F32.PACK_AB R11, R47, R46 ;  /* 0x0000002e2f0b723e */ /* 0x000fe400000010ff */
[----:B------:R-:W-:Y:S01]  /*3570*/  F2FP.BF16.F32.PACK_AB R10, R45, R44 ;  /* 0x0000002c2d0a723e */ /* 0x000fe200000010ff */
[C---:B-1----:R-:W-:Y:S01]  /*3580*/  FMUL R48, R64.reuse, R20 ;  /* 0x0000001440307220 */ /* 0x042fe20000400000 */
[C---:B------:R-:W-:Y:S01]  /*3590*/  FMUL R49, R64.reuse, R21 ;  /* 0x0000001540317220 */ /* 0x040fe20000400000 */
[C---:B------:R-:W-:Y:S01]  /*35a0*/  FMUL R50, R64.reuse, R22 ;  /* 0x0000001640327220 */ /* 0x040fe20000400000 */
[----:B------:R-:W-:Y:S01]  /*35b0*/  FMUL R51, R64, R23 ;  /* 0x0000001740337220 */ /* 0x000fe20000400000 */
[----:B------:R-:W-:-:S02]  /*35c0*/  F2FP.BF16.F32.PACK_AB R23, R43, R42 ;  /* 0x0000002a2b17723e */ /* 0x000fc400000010ff */
[----:B------:R-:W-:Y:S02]  /*35d0*/  F2FP.BF16.F32.PACK_AB R22, R41, R40 ;  /* 0x000000282916723e */ /* 0x000fe400000010ff */
[----:B------:R-:W-:Y:S02]  /*35e0*/  F2FP.BF16.F32.PACK_AB R21, R104, R103 ;  /* 0x000000676815723e */ /* 0x000fe400000010ff */
[----:B------:R-:W-:Y:S02]  /*35f0*/  F2FP.BF16.F32.PACK_AB R20, R102, R101 ;  /* 0x000000656614723e */ /* 0x000fe400000010ff */
[----:B------:R-:W-:Y:S02]  /*3600*/  F2FP.BF16.F32.PACK_AB R9, R39, R38 ;  /* 0x000000262709723e */ /* 0x000fe400000010ff */
[----:B------:R-:W-:Y:S01]  /*3610*/  F2FP.BF16.F32.PACK_AB R8, R37, R36 ;  /* 0x000000242508723e */ /* 0x000fe200000010ff */
[----:B------:R1:W-:Y:S01]  /*3620*/  STS.128 [R69], R20 ;  /* 0x0000001445007388 */ /* 0x0003e20000000c00 */
[----:B------:R-:W-:-:S02]  /*3630*/  F2FP.BF16.F32.PACK_AB R15, R27, R26 ;  /* 0x0000001a1b0f723e */ /* 0x000fc400000010ff */
[----:B------:R-:W-:Y:S01]  /*3640*/  F2FP.BF16.F32.PACK_AB R14, R25, R24 ;  /* 0x00000018190e723e */ /* 0x000fe200000010ff */
[----:B------:R1:W-:Y:S01]  /*3650*/  STS.128 [R70], R4 ;  /* 0x0000000446007388 */ /* 0x0003e20000000c00 */
[----:B------:R-:W-:Y:S02]  /*3660*/  F2FP.BF16.F32.PACK_AB R13, R51, R50 ;  /* 0x00000032330d723e */ /* 0x000fe400000010ff */
[----:B------:R-:W-:Y:S01]  /*3670*/  F2FP.BF16.F32.PACK_AB R12, R49, R48 ;  /* 0x00000030310c723e */ /* 0x000fe200000010ff */
[----:B------:R1:W-:Y:S01]  /*3680*/  STS.128 [R71], R8 ;  /* 0x0000000847007388 */ /* 0x0003e20000000c00 */
[----:B------:R-:W-:Y:S02]  /*3690*/  F2FP.BF16.F32.PACK_AB R19, R35, R34 ;  /* 0x000000222313723e */ /* 0x000fe400000010ff */
[----:B------:R-:W-:Y:S01]  /*36a0*/  F2FP.BF16.F32.PACK_AB R18, R33, R32 ;  /* 0x000000202112723e */ /* 0x000fe200000010ff */
[----:B------:R1:W-:Y:S01]  /*36b0*/  STS.128 [R72], R12 ;  /* 0x0000000c48007388 */ /* 0x0003e20000000c00 */
[----:B------:R-:W-:-:S02]  /*36c0*/  F2FP.BF16.F32.PACK_AB R17, R31, R30 ;  /* 0x0000001e1f11723e */ /* 0x000fc400000010ff */
[----:B------:R-:W-:-:S05]  /*36d0*/  F2FP.BF16.F32.PACK_AB R16, R29, R28 ;  /* 0x0000001c1d10723e */ /* 0x000fca00000010ff */
[----:B------:R1:W-:Y:S01]  /*36e0*/  STS.128 [R73], R16 ;  /* 0x0000001049007388 */ /* 0x0003e20000000c00 */
[----:B------:R2:W-:Y:S06]  /*36f0*/  MEMBAR.ALL.CTA ;  /* 0x0000000000007992 */ /* 0x0005ec0000008000 */
[----:B--2---:R-:W2:Y:S02]  /*3700*/  FENCE.VIEW.ASYNC.S ;  /* 0x00000000000073c6 */ /* 0x004ea40000000000 */
[----:B--2---:R-:W-:Y:S06]  /*3710*/  BAR.SYNC.DEFER_BLOCKING 0x2, 0x80 ;  /* 0x0082000000007b1d */ /* 0x004fec0000010000 */
[----:B------:R-:W-:Y:S05]  /*3720*/  @P2 BRA `(.L_x_54) ;  /* 0x0000000000442947 */ /* 0x000fea0003800000 */
[----:B------:R-:W-:Y:S01]  /*3730*/  UIADD3 UR12, UP0, UPT, UR10, 0x240, URZ ;  /* 0x000002400a0c7890 */ /* 0x000fe2000ff1e0ff */
[----:B------:R-:W-:Y:S01]  /*3740*/  PLOP3.LUT P0, PT, PT, PT, PT, 0x80, 0x8 ;  /* 0x000000000008781c */ /* 0x000fe20003f0f070 */
[----:B------:R-:W-:Y:S01]  /*3750*/  IMAD R75, R53, 0x80, R75 ;  /* 0x00000080354b7824 */ /* 0x000fe200078e024b */
[----:B-1----:R-:W-:Y:S01]  /*3760*/  IADD3 R4, PT, PT, R3, 0x400, RZ ;  /* 0x0000040003047810 */ /* 0x002fe20007ffe0ff */
[----:B------:R-:W-:-:S12]  /*3770*/  UIADD3.X UR13, UPT, UPT, URZ, UR11, URZ, UP0, !UPT ;  /* 0x0000000bff0d7290 */ /* 0x000fd800087fe4ff */
.L_x_55:
[----:B------:R-:W-:Y:S02]  /*3780*/  PLOP3.LUT P1, PT, P1, P0, PT, 0xf2, 0x2f ;  /* 0x00000000002f781c */ /* 0x000fe40000f21e72 */
[----:B------:R-:W-:-:S08]  /*3790*/  @P0 R2UR P1, UR6, R65 ;  /* 0x00000000410602ca */ /* 0x000fd00000020000 */
[----:B------:R-:W-:Y:S02]  /*37a0*/  PLOP3.LUT P1, PT, P1, P0, PT, 0xf2, 0x2f ;  /* 0x00000000002f781c */ /* 0x000fe40000f21e72 */
[----:B------:R-:W-:-:S08]  /*37b0*/  @P0 R2UR.OR P1, UR5, R75 ;  /* 0x000000004b0502ca */ /* 0x000fd00000120000 */
[----:B------:R-:W-:Y:S02]  /*37c0*/  PLOP3.LUT P1, PT, P1, P0, PT, 0xf2, 0x2f ;  /* 0x00000000002f781c */ /* 0x000fe40000f21e72 */
[----:B------:R-:W-:-:S08]  /*37d0*/  @P0 R2UR.OR P1, UR4, R4 ;  /* 0x00000000040402ca */ /* 0x000fd00000120000 */
[----:B------:R-:W-:Y:S02]  /*37e0*/  @P0 PLOP3.LUT P0, PT, P1, PT, PT, 0x80, 0x8 ;  /* 0x000000000008081c */ /* 0x000fe40000f0f070 */
[----:B------:R-:W-:-:S03]  /*37f0*/  PLOP3.LUT P1, PT, PT, PT, PT, 0x80, 0x8 ;  /* 0x000000000008781c */ /* 0x000fc60003f2f070 */
[----:B------:R1:W-:Y:S08]  /*3800*/  UTMASTG.2D [UR4], [UR12], desc[URZ] ;  /* 0x0000ff040c0073b5 */ /* 0x0003f00008009000 */
[----:B-1----:R-:W-:Y:S05]  /*3810*/  @P0 BRA.U.ANY `(.L_x_55) ;  /* 0xfffffffd00d80947 */ /* 0x002fea000393ffff */
[----:B------:R0:W-:Y:S01]  /*3820*/  UTMACMDFLUSH ;  /* 0x00000000000079b7 */ /* 0x0001e20000000000 */
[----:B------:R-:W-:-:S04]  /*3830*/  DEPBAR.LE SB0, 0x0 ;  /* 0x000080000000791a */ /* 0x000fc80000000000 */
.L_x_54:
[----:B------:R-:W-:Y:S05]  /*3840*/  BSYNC.RECONVERGENT B0 ;  /* 0x0000000000007941 */ /* 0x000fea0003800200 */
.L_x_53:
[----:B------:R-:W-:Y:S01]  /*3850*/  FMUL R116, R112, -1.4426950216293334961 ;  /* 0xbfb8aa3b70747820 */ /* 0x000fe20000400000 */
[----:B-1----:R-:W-:Y:S01]  /*3860*/  FMUL R20, R47, -1.4426950216293334961 ;  /* 0xbfb8aa3b2f147820 */ /* 0x002fe20000400000 */
[----:B------:R-:W-:Y:S01]  /*3870*/  FMUL R117, R111, -1.4426950216293334961 ;  /* 0xbfb8aa3b6f757820 */ /* 0x000fe20000400000 */
[----:B------:R-:W-:Y:S01]  /*3880*/  FMUL R14, R25, -1.4426950216293334961 ;  /* 0xbfb8aa3b190e7820 */ /* 0x000fe20000400000 */
[----:B------:R-:W-:Y:S01]  /*3890*/  FMUL R123, R105, -1.4426950216293334961 ;  /* 0xbfb8aa3b697b7820 */ /* 0x000fe20000400000 */
[----:B------:R-:W-:Y:S01]  /*38a0*/  FMUL R121, R107, -1.4426950216293334961 ;  /* 0xbfb8aa3b6b797820 */ /* 0x000fe20000400000 */
[----:B------:R-:W1:Y:S01]  /*38b0*/  MUFU.EX2 R116, R116 ;  /* 0x0000007400747308 */ /* 0x000e620000000800 */
[----:B------:R-:W-:Y:S01]  /*38c0*/  FMUL R120, R108, -1.4426950216293334961 ;  /* 0xbfb8aa3b6c787820 */ /* 0x000fe20000400000 */
[----:B------:R-:W-:Y:S01]  /*38d0*/  FMUL R119, R109, -1.4426950216293334961 ;  /* 0xbfb8aa3b6d777820 */ /* 0x000fe20000400000 */
[----:B------:R-:W-:Y:S01]  /*38e0*/  FMUL R12, R27, -1.4426950216293334961 ;  /* 0xbfb8aa3b1b0c7820 */ /* 0x000fe20000400000 */
[----:B------:R-:W-:Y:S01]  /*38f0*/  FMUL R10, R31, -1.4426950216293334961 ;  /* 0xbfb8aa3b1f0a7820 */ /* 0x000fe20000400000 */
[----:B------:R-:W-:Y:S01]  /*3900*/  FMUL R118, R110, -1.4426950216293334961 ;  /* 0xbfb8aa3b6e767820 */ /* 0x000fe20000400000 */
[----:B------:R-:W-:Y:S01]  /*3910*/  FMUL R8, R29, -1.4426950216293334961 ;  /* 0xbfb8aa3b1d087820 */ /* 0x000fe20000400000 */
[----:B------:R-:W-:Y:S01]  /*3920*/  FMUL R6, R33, -1.4426950216293334961 ;  /* 0xbfb8aa3b21067820 */ /* 0x000fe20000400000 */
[----:B------:R-:W2:Y:S01]  /*3930*/  MUFU.EX2 R20, R20 ;  /* 0x0000001400147308 */ /* 0x000ea20000000800 */
[----:B------:R-:W-:Y:S01]  /*3940*/  FMUL R122, R106, -1.4426950216293334961 ;  /* 0xbfb8aa3b6a7a7820 */ /* 0x000fe20000400000 */
[----:B------:R-:W-:Y:S01]  /*3950*/  FMUL R4, R35, -1.4426950216293334961 ;  /* 0xbfb8aa3b23047820 */ /* 0x000fe20000400000 */
[----:B------:R-:W-:Y:S01]  /*3960*/  FMUL R22, R45, -1.4426950216293334961 ;  /* 0xbfb8aa3b2d167820 */ /* 0x000fe20000400000 */
[----:B------:R-:W-:Y:S01]  /*3970*/  FMUL R75, R39, -1.4426950216293334961 ;  /* 0xbfb8aa3b274b7820 */ /* 0x000fe20000400000 */
[----:B------:R-:W-:Y:S01]  /*3980*/  FMUL R9, R30, -1.4426950216293334961 ;  /* 0xbfb8aa3b1e097820 */ /* 0x000fe20000400000 */
[----:B------:R-:W-:Y:S01]  /*3990*/  FMUL R15, R24, -1.4426950216293334961 ;  /* 0xbfb8aa3b180f7820 */ /* 0x000fe20000400000 */
[----:B------:R-:W-:Y:S01]  /*39a0*/  FMUL R13, R26, -1.4426950216293334961 ;  /* 0xbfb8aa3b1a0d7820 */ /* 0x000fe20000400000 */
[----:B------:R-:W4:Y:S01]  /*39b0*/  MUFU.EX2 R117, R117 ;  /* 0x0000007500757308 */ /* 0x000f220000000800 */
[----:B------:R-:W-:Y:S01]  /*39c0*/  FMUL R11, R28, -1.4426950216293334961 ;  /* 0xbfb8aa3b1c0b7820 */ /* 0x000fe20000400000 */
[----:B------:R-:W-:Y:S01]  /*39d0*/  FMUL R23, R44, -1.4426950216293334961 ;  /* 0xbfb8aa3b2c177820 */ /* 0x000fe20000400000 */
[----:B------:R-:W-:Y:S01]  /*39e0*/  FMUL R7, R32, -1.4426950216293334961 ;  /* 0xbfb8aa3b20077820 */ /* 0x000fe20000400000 */
[----:B------:R-:W-:Y:S01]  /*39f0*/  FMUL R5, R34, -1.4426950216293334961 ;  /* 0xbfb8aa3b22057820 */ /* 0x000fe20000400000 */
[----:B------:R-:W-:Y:S01]  /*3a00*/  FMUL R21, R46, -1.4426950216293334961 ;  /* 0xbfb8aa3b2e157820 */ /* 0x000fe20000400000 */
[----:B------:R-:W-:Y:S01]  /*3a10*/  FMUL R17, R50, -1.4426950216293334961 ;  /* 0xbfb8aa3b32117820 */ /* 0x000fe20000400000 */
[----:B------:R-:W-:Y:S01]  /*3a20*/  FMUL R16, R51, -1.4426950216293334961 ;  /* 0xbfb8aa3b33107820 */ /* 0x000fe20000400000 */
[----:B------:R-:W-:Y:S01]  /*3a30*/  MUFU.EX2 R14, R14 ;  /* 0x0000000e000e7308 */ /* 0x000fe20000000800 */
[----:B------:R-:W-:Y:S01]  /*3a40*/  FMUL R115, R36, -1.4426950216293334961 ;  /* 0xbfb8aa3b24737820 */ /* 0x000fe20000400000 */
[----:B------:R-:W-:Y:S01]  /*3a50*/  FMUL R113, R38, -1.4426950216293334961 ;  /* 0xbfb8aa3b26717820 */ /* 0x000fe20000400000 */
[----:B------:R-:W-:Y:S01]  /*3a60*/  FMUL R19, R48, -1.4426950216293334961 ;  /* 0xbfb8aa3b30137820 */ /* 0x000fe20000400000 */
[----:B------:R-:W-:Y:S01]  /*3a70*/  FMUL R114, R37, -1.4426950216293334961 ;  /* 0xbfb8aa3b25727820 */ /* 0x000fe20000400000 */
[----:B------:R-:W-:Y:S01]  /*3a80*/  FMUL R18, R49, -1.4426950216293334961 ;  /* 0xbfb8aa3b31127820 */ /* 0x000fe20000400000 */
[----:B-1----:R-:W-:Y:S01]  /*3a90*/  FADD R116, R116, 1 ;  /* 0x3f80000074747421 */ /* 0x002fe20000000000 */
[----:B--2---:R-:W-:Y:S01]  /*3aa0*/  FADD R20, R20, 1 ;  /* 0x3f80000014147421 */ /* 0x004fe20000000000 */
[----:B------:R-:W1:Y:S01]  /*3ab0*/  MUFU.EX2 R123, R123 ;  /* 0x0000007b007b7308 */ /* 0x000e620000000800 */
[----:B----4-:R-:W-:Y:S01]  /*3ac0*/  FADD R124, R117, 1 ;  /* 0x3f800000757c7421 */ /* 0x010fe20000000000 */
[----:B------:R-:W-:Y:S01]  /*3ad0*/  BAR.SYNC.DEFER_BLOCKING 0x2, 0x80 ;  /* 0x0082000000007b1d */ /* 0x000fe20000010000 */
[----:B------:R-:W-:-:S02]  /*3ae0*/  LEA R125, R58, R3, 0x6 ;  /* 0x000000033a7d7211 */ /* 0x000fc400078e30ff */
[----:B------:R-:W-:Y:S02]  /*3af0*/  ISETP.NE.AND P2, PT, R63, RZ, PT ;  /* 0x000000ff3f00720c */ /* 0x000fe40003f45270 */
[C---:B------:R-:W-:Y:S01]  /*3b00*/  IADD3 R127, PT, PT, R125.reuse, 0x4410, RZ ;  /* 0x000044107d7f7810 */ /* 0x040fe20007ffe0ff */
[----:B------:R-:W2:Y:S01]  /*3b10*/  MUFU.EX2 R121, R121 ;  /* 0x0000007900797308 */ /* 0x000ea20000000800 */
[----:B------:R-:W-:-:S07]  /*3b20*/  IADD3 R132, PT, PT, R125, 0x4420, RZ ;  /* 0x000044207d847810 */ /* 0x000fce0007ffe0ff */
[----:B------:R-:W4:Y:S01]  /*3b30*/  MUFU.EX2 R120, R120 ;  /* 0x0000007800787308 */ /* 0x000f220000000800 */
[----:B-1----:R-:W-:-:S07]  /*3b40*/  FADD R130, R123, 1 ;  /* 0x3f8000007b827421 */ /* 0x002fce0000000000 */
[----:B------:R-:W1:Y:S01]  /*3b50*/  MUFU.EX2 R119, R119 ;  /* 0x0000007700777308 */ /* 0x000e620000000800 */
[----:B--2---:R-:W-:-:S07]  /*3b60*/  FADD R128, R121, 1 ;  /* 0x3f80000079807421 */ /* 0x004fce0000000000 */
[----:B------:R-:W-:Y:S01]  /*3b70*/  MUFU.EX2 R12, R12 ;  /* 0x0000000c000c7308 */ /* 0x000fe20000000800 */
[----:B----4-:R-:W-:-:S07]  /*3b80*/  FADD R120, R120, 1 ;  /* 0x3f80000078787421 */ /* 0x010fce0000000000 */
[----:B------:R-:W2:Y:S01]  /*3b90*/  MUFU.EX2 R10, R10 ;  /* 0x0000000a000a7308 */ /* 0x000ea20000000800 */
[----:B-1----:R-:W-:-:S07]  /*3ba0*/  FADD R126, R119, 1 ;  /* 0x3f800000777e7421 */ /* 0x002fce0000000000 */
[----:B------:R-:W1:Y:S08]  /*3bb0*/  MUFU.EX2 R118, R118 ;  /* 0x0000007600767308 */ /* 0x000e700000000800 */
[----:B------:R-:W-:Y:S01]  /*3bc0*/  MUFU.EX2 R8, R8 ;  /* 0x0000000800087308 */ /* 0x000fe20000000800 */
[----:B--2---:R-:W-:-:S07]  /*3bd0*/  FADD R10, R10, 1 ;  /* 0x3f8000000a0a7421 */ /* 0x004fce0000000000 */
[----:B------:R-:W2:Y:S01]  /*3be0*/  MUFU.EX2 R6, R6 ;  /* 0x0000000600067308 */ /* 0x000ea20000000800 */
[----:B-1----:R-:W-:-:S07]  /*3bf0*/  FADD R118, R118, 1 ;  /* 0x3f80000076767421 */ /* 0x002fce0000000000 */
[----:B------:R-:W1:Y:S08]  /*3c00*/  MUFU.EX2 R122, R122 ;  /* 0x0000007a007a7308 */ /* 0x000e700000000800 */
[----:B------:R-:W4:Y:S01]  /*3c10*/  MUFU.EX2 R4, R4 ;  /* 0x0000000400047308 */ /* 0x000f220000000800 */
[----:B--2---:R-:W-:-:S07]  /*3c20*/  FADD R6, R6, 1 ;  /* 0x3f80000006067421 */ /* 0x004fce0000000000 */
[----:B------:R-:W2:Y:S01]  /*3c30*/  MUFU.EX2 R22, R22 ;  /* 0x0000001600167308 */ /* 0x000ea20000000800 */
[----:B-1----:R-:W-:-:S07]  /*3c40*/  FADD R122, R122, 1 ;  /* 0x3f8000007a7a7421 */ /* 0x002fce0000000000 */
[----:B------:R-:W-:Y:S01]  /*3c50*/  MUFU.EX2 R75, R75 ;  /* 0x0000004b004b7308 */ /* 0x000fe20000000800 */
[----:B----4-:R-:W-:-:S07]  /*3c60*/  FADD R4, R4, 1 ;  /* 0x3f80000004047421 */ /* 0x010fce0000000000 */
[----:B------:R-:W1:Y:S01]  /*3c70*/  MUFU.EX2 R9, R9 ;  /* 0x0000000900097308 */ /* 0x000e620000000800 */
[----:B--2---:R-:W-:-:S07]  /*3c80*/  FADD R22, R22, 1 ;  /* 0x3f80000016167421 */ /* 0x004fce0000000000 */
[----:B------:R-:W2:Y:S08]  /*3c90*/  MUFU.EX2 R15, R15 ;  /* 0x0000000f000f7308 */ /* 0x000eb00000000800 */
        /* <DEDUP_REMOVED lines=22> */
[----:B------:R-:W2:Y:S08]  /*3e00*/  MUFU.RCP R117, R116 ;  /* 0x0000007400757308 */ /* 0x000eb00000001000 */
[----:B------:R-:W4:Y:S01]  /*3e10*/  MUFU.EX2 R18, R18 ;  /* 0x0000001200127308 */ /* 0x000f220000000800 */
[----:B-1----:R-:W-:-:S07]  /*3e20*/  FADD R114, R114, 1 ;  /* 0x3f80000072727421 */ /* 0x002fce0000000000 */
[----:B------:R1:W5:Y:S01]  /*3e30*/  MUFU.RCP R116, R20 ;  /* 0x0000001400747308 */ /* 0x0003620000001000 */
[----:B--2---:R-:W-:-:S04]  /*3e40*/  FMUL R117, R112, R117 ;  /* 0x0000007570757220 */ /* 0x004fc80000400000 */
[----:B------:R-:W-:-:S03]  /*3e50*/  FMUL R84, R84, R117 ;  /* 0x0000007554547220 */ /* 0x000fc60000400000 */
[----:B------:R2:W3:Y:S01]  /*3e60*/  MUFU.RCP R121, R120 ;  /* 0x0000007800797308 */ /* 0x0004e20000001000 */
[----:B----4-:R-:W-:-:S07]  /*3e70*/  FADD R18, R18, 1 ;  /* 0x3f80000012127421 */ /* 0x010fce0000000000 */
[----:B------:R-:W4:Y:S01]  /*3e80*/  MUFU.RCP R130, R130 ;  /* 0x0000008200827308 */ /* 0x000f220000001000 */
[----:B-1----:R-:W-:Y:S01]  /*3e90*/  FADD R20, R14, 1 ;  /* 0x3f8000000e147421 */ /* 0x002fe20000000000 */
[----:B------:R-:W-:Y:S01]  /*3ea0*/  FADD R14, R12, 1 ;  /* 0x3f8000000c0e7421 */ /* 0x000fe20000000000 */
[----:B------:R-:W-:Y:S01]  /*3eb0*/  FADD R12, R8, 1 ;  /* 0x3f800000080c7421 */ /* 0x000fe20000000000 */
[----:B-----5:R-:W-:-:S04]  /*3ec0*/  FMUL R47, R47, R116 ;  /* 0x000000742f2f7220 */ /* 0x020fc80000400000 */
[----:B------:R-:W1:Y:S01]  /*3ed0*/  MUFU.RCP R123, R122 ;  /* 0x0000007a007b7308 */ /* 0x000e620000001000 */
[----:B--2---:R-:W-:Y:S01]  /*3ee0*/  FADD R120, R75, 1 ;  /* 0x3f8000004b787421 */ /* 0x004fe20000000000 */
[----:B------:R-:W-:Y:S01]  /*3ef0*/  FADD R75, R23, 1 ;  /* 0x3f800000174b7421 */ /* 0x000fe20000000000 */
[----:B------:R-:W-:Y:S01]  /*3f00*/  FADD R23, R21, 1 ;  /* 0x3f80000015177421 */ /* 0x000fe20000000000 */
[----:B------:R-:W-:Y:S01]  /*3f10*/  FADD R21, R19, 1 ;  /* 0x3f80000013157421 */ /* 0x000fe20000000000 */
[----:B---3--:R-:W-:Y:S01]  /*3f20*/  FMUL R121, R108, R121 ;  /* 0x000000796c797220 */ /* 0x008fe20000400000 */
[----:B------:R-:W-:Y:S02]  /*3f30*/  FMUL R92, R92, R47 ;  /* 0x0000002f5c5c7220 */ /* 0x000fe40000400000 */
[----:B------:R-:W2:Y:S01]  /*3f40*/  MUFU.RCP R128, R128 ;  /* 0x0000008000807308 */ /* 0x000ea20000001000 */
[----:B----4-:R-:W-:Y:S01]  /*3f50*/  FMUL R130, R105, R130 ;  /* 0x0000008269827220 */ /* 0x010fe20000400000 */
[----:B------:R-:W-:Y:S01]  /*3f60*/  FMUL R80, R80, R121 ;  /* 0x0000007950507220 */ /* 0x000fe20000400000 */
[----:B------:R-:W-:-:S02]  /*3f70*/  FMUL R92, R55, R92 ;  /* 0x0000005c375c7220 */ /* 0x000fc40000400000 */
[----:B------:R-:W-:-:S03]  /*3f80*/  FMUL R130, R77, R130 ;  /* 0x000000824d827220 */ /* 0x000fc60000400000 */
[----:B------:R-:W3:Y:S01]  /*3f90*/  MUFU.RCP R126, R126 ;  /* 0x0000007e007e7308 */ /* 0x000ee20000001000 */
[----:B-1----:R-:W-:Y:S01]  /*3fa0*/  FMUL R123, R106, R123 ;  /* 0x0000007b6a7b7220 */ /* 0x002fe20000400000 */
[----:B------:R-:W-:-:S03]  /*3fb0*/  FMUL R130, R55, R130 ;  /* 0x0000008237827220 */ /* 0x000fc60000400000 */
[----:B------:R-:W-:-:S03]  /*3fc0*/  FMUL R78, R78, R123 ;  /* 0x0000007b4e4e7220 */ /* 0x000fc60000400000 */
[----:B------:R-:W1:Y:S01]  /*3fd0*/  MUFU.RCP R119, R118 ;  /* 0x0000007600777308 */ /* 0x000e620000001000 */
[----:B--2---:R-:W-:-:S04]  /*3fe0*/  FMUL R128, R107, R128 ;  /* 0x000000806b807220 */ /* 0x004fc80000400000 */
[----:B------:R-:W-:-:S03]  /*3ff0*/  FMUL R128, R79, R128 ;  /* 0x000000804f807220 */ /* 0x000fc60000400000 */
[----:B------:R-:W2:Y:S01]  /*4000*/  MUFU.RCP R124, R124 ;  /* 0x0000007c007c7308 */ /* 0x000ea20000001000 */
[----:B---3--:R-:W-:Y:S01]  /*4010*/  FMUL R126, R109, R126 ;  /* 0x0000007e6d7e7220 */ /* 0x008fe20000400000 */
[----:B------:R-:W-:-:S03]  /*4020*/  FMUL R128, R55, R128 ;  /* 0x0000008037807220 */ /* 0x000fc60000400000 */
        /* <DEDUP_REMOVED lines=13> */
[----:B-1----:R-:W-:-:S04]  /*4100*/  FMUL R45, R45, R118 ;  /* 0x000000762d2d7220 */ /* 0x002fc80000400000 */
[----:B------:R-:W-:-:S03]  /*4110*/  FMUL R90, R90, R45 ;  /* 0x0000002d5a5a7220 */ /* 0x000fc60000400000 */
[----:B------:R-:W1:Y:S01]  /*4120*/  MUFU.RCP R4, R4 ;  /* 0x0000000400047308 */ /* 0x000e620000001000 */
[----:B--2---:R-:W-:Y:S01]  /*4130*/  FMUL R29, R29, R12 ;  /* 0x0000000c1d1d7220 */ /* 0x004fe20000400000 */
[----:B------:R-:W-:-:S03]  /*4140*/  FMUL R90, R55, R90 ;  /* 0x0000005a375a7220 */ /* 0x000fc60000400000 */
[----:B------:R-:W-:-:S03]  /*4150*/  FMUL R102, R102, R29 ;  /* 0x0000001d66667220 */ /* 0x000fc60000400000 */
[----:B------:R-:W2:Y:S01]  /*4160*/  MUFU.RCP R20, R20 ;  /* 0x0000001400147308 */ /* 0x000ea20000001000 */
[----:B---3--:R-:W-:-:S04]  /*4170*/  FMUL R10, R33, R6 ;  /* 0x00000006210a7220 */ /* 0x008fc80000400000 */
[----:B------:R-:W-:-:S03]  /*4180*/  FMUL R10, R41, R10 ;  /* 0x0000000a290a7220 */ /* 0x000fc60000400000 */
[----:B------:R-:W3:Y:S01]  /*4190*/  MUFU.RCP R120, R120 ;  /* 0x0000007800787308 */ /* 0x000ee20000001000 */
[----:B-1----:R-:W-:-:S04]  /*41a0*/  FMUL R12, R35, R4 ;  /* 0x00000004230c7220 */ /* 0x002fc80000400000 */
[----:B------:R-:W-:-:S03]  /*41b0*/  FMUL R12, R43, R12 ;  /* 0x0000000c2b0c7220 */ /* 0x000fc60000400000 */
[----:B------:R-:W1:Y:S01]  /*41c0*/  MUFU.RCP R14, R14 ;  /* 0x0000000e000e7308 */ /* 0x000e620000001000 */
[----:B--2---:R-:W-:-:S04]  /*41d0*/  FMUL R25, R25, R20 ;  /* 0x0000001419197220 */ /* 0x004fc80000400000 */
[----:B------:R-:W-:Y:S01]  /*41e0*/  FMUL R98, R98, R25 ;  /* 0x0000001962627220 */ /* 0x000fe20000400000 */
[----:B------:R-:W-:Y:S02]  /*41f0*/  FMUL R25, R55, R10 ;  /* 0x0000000a37197220 */ /* 0x000fe40000400000 */
[----:B------:R-:W2:Y:S01]  /*4200*/  MUFU.RCP R9, R9 ;  /* 0x0000000900097308 */ /* 0x000ea20000001000 */
[----:B---3--:R-:W-:Y:S01]  /*4210*/  FMUL R39, R39, R120 ;  /* 0x0000007827277220 */ /* 0x008fe20000400000 */
[----:B------:R-:W-:-:S03]  /*4220*/  FMUL R10, R55, R98 ;  /* 0x00000062370a7220 */ /* 0x000fc60000400000 */
[----:B------:R-:W-:-:S03]  /*4230*/  FMUL R88, R88, R39 ;  /* 0x0000002758587220 */ /* 0x000fc60000400000 */
[----:B------:R3:W4:Y:S01]  /*4240*/  MUFU.RCP R19, R17 ;  /* 0x0000001100137308 */ /* 0x0007220000001000 */
[----:B-1----:R-:W-:Y:S01]  /*4250*/  FMUL R27, R27, R14 ;  /* 0x0000000e1b1b7220 */ /* 0x002fe20000400000 */
[----:B------:R-:W-:-:S03]  /*4260*/  FMUL R88, R55, R88 ;  /* 0x0000005837587220 */ /* 0x000fc60000400000 */
[----:B------:R-:W-:-:S03]  /*4270*/  FMUL R100, R100, R27 ;  /* 0x0000001b64647220 */ /* 0x000fc60000400000 */
[----:B------:R-:W1:Y:S01]  /*4280*/  MUFU.RCP R15, R15 ;  /* 0x0000000f000f7308 */ /* 0x000e620000001000 */
[----:B--2---:R-:W-:Y:S01]  /*4290*/  FMUL R30, R30, R9 ;  /* 0x000000091e1e7220 */ /* 0x004fe20000400000 */
[----:B------:R-:W-:-:S03]  /*42a0*/  FMUL R100, R55, R100 ;  /* 0x0000006437647220 */ /* 0x000fc60000400000 */
[----:B------:R-:W-:-:S03]  /*42b0*/  FMUL R30, R103, R30 ;  /* 0x0000001e671e7220 */ /* 0x000fc60000400000 */
[----:B------:R-:W2:Y:S01]  /*42c0*/  MUFU.RCP R13, R13 ;  /* 0x0000000d000d7308 */ /* 0x000ea20000001000 */
[----:B---3--:R-:W-:Y:S01]  /*42d0*/  IADD3 R17, PT, PT, R125, 0x4400, RZ ;  /* 0x000044007d117810 */ /* 0x008fe20007ffe0ff */
[----:B----4-:R-:W-:Y:S01]  /*42e0*/  FMUL R50, R50, R19 ;  /* 0x0000001332327220 */ /* 0x010fe20000400000 */
[C---:B------:R-:W-:Y:S01]  /*42f0*/  FMUL R19, R55.reuse, R78 ;  /* 0x0000004e37137220 */ /* 0x040fe20000400000 */
[----:B------:R-:W-:Y:S01]  /*4300*/  FMUL R30, R55, R30 ;  /* 0x0000001e371e7220 */ /* 0x000fe20000400000 */
[----:B------:R-:W-:Y:S01]  /*4310*/  SHF.R.U32.HI R8, RZ, 0x3, R17 ;  /* 0x00000003ff087819 */ /* 0x000fe20000011611 */
[----:B------:R-:W-:Y:S01]  /*4320*/  FMUL R50, R95, R50 ;  /* 0x000000325f327220 */ /* 0x000fe20000400000 */
[----:B------:R-:W-:Y:S01]  /*4330*/  IADD3 R125, PT, PT, R125, 0x4430, RZ ;  /* 0x000044307d7d7810 */ /* 0x000fe20007ffe0ff */
[----:B------:R-:W3:Y:S01]  /*4340*/  MUFU.RCP R11, R11 ;  /* 0x0000000b000b7308 */ /* 0x000ee20000001000 */
[----:B-1----:R-:W-:Y:S01]  /*4350*/  FMUL R24, R24, R15 ;  /* 0x0000000f18187220 */ /* 0x002fe20000400000 */
[----:B------:R-:W-:Y:S01]  /*4360*/  FMUL R15, R55, R80 ;  /* 0x00000050370f7220 */ /* 0x000fe20000400000 */
[----:B------:R-:W-:Y:S01]  /*4370*/  LOP3.LUT R8, R17, 0x30, R8, 0x78, !PT ;  /* 0x0000003011087812 */ /* 0x000fe200078e7808 */
[----:B------:R-:W-:Y:S01]  /*4380*/  FMUL R31, R55, R50 ;  /* 0x00000032371f7220 */ /* 0x000fe20000400000 */
[----:B------:R-:W-:Y:S01]  /*4390*/  F2FP.BF16.F32.PACK_AB R4, R19, R130 ;  /* 0x000000821304723e */ /* 0x000fe200000010ff */
[----:B------:R-:W-:Y:S01]  /*43a0*/  FMUL R24, R97, R24 ;  /* 0x0000001861187220 */ /* 0x000fe20000400000 */
[----:B------:R-:W-:Y:S01]  /*43b0*/  SHF.R.U32.HI R17, RZ, 0x3, R132 ;  /* 0x00000003ff117819 */ /* 0x000fe20000011684 */
[----:B------:R-:W1:Y:S01]  /*43c0*/  MUFU.RCP R7, R7 ;  /* 0x0000000700077308 */ /* 0x000e620000001000 */
[----:B--2---:R-:W-:Y:S01]  /*43d0*/  FMUL R26, R26, R13 ;  /* 0x0000000d1a1a7220 */ /* 0x004fe20000400000 */
[----:B------:R-:W-:Y:S01]  /*43e0*/  FMUL R13, R55, R82 ;  /* 0x00000052370d7220 */ /* 0x000fe20000400000 */
[----:B------:R-:W-:-:S02]  /*43f0*/  LOP3.LUT R17, R132, 0x30, R17, 0x78, !PT ;  /* 0x0000003084117812 */ /* 0x000fc400078e7811 */
[----:B------:R-:W-:Y:S02]  /*4400*/  FMUL R26, R99, R26 ;  /* 0x0000001a631a7220 */ /* 0x000fe40000400000 */
[----:B------:R-:W-:Y:S01]  /*4410*/  F2FP.BF16.F32.PACK_AB R6, R13, R126 ;  /* 0x0000007e0d06723e */ /* 0x000fe200000010ff */
[----:B------:R-:W2:Y:S01]  /*4420*/  MUFU.RCP R5, R5 ;  /* 0x0000000500057308 */ /* 0x000ea20000001000 */
[----:B---3--:R-:W-:Y:S01]  /*4430*/  FMUL R28, R28, R11 ;  /* 0x0000000b1c1c7220 */ /* 0x008fe20000400000 */
[C---:B------:R-:W-:Y:S01]  /*4440*/  FMUL R11, R55.reuse, R84 ;  /* 0x00000054370b7220 */ /* 0x040fe20000400000 */
[----:B------:R-:W-:Y:S02]  /*4450*/  FMUL R35, R55, R26 ;  /* 0x0000001a37237220 */ /* 0x000fe40000400000 */
[----:B------:R-:W-:-:S03]  /*4460*/  FMUL R28, R101, R28 ;  /* 0x0000001c651c7220 */ /* 0x000fc60000400000 */
[----:B------:R-:W3:Y:S01]  /*4470*/  MUFU.RCP R23, R23 ;  /* 0x0000001700177308 */ /* 0x000ee20000001000 */
[----:B-1----:R-:W-:Y:S01]  /*4480*/  FMUL R7, R32, R7 ;  /* 0x0000000720077220 */ /* 0x002fe20000400000 */
[----:B------:R-:W-:-:S03]  /*4490*/  FMUL R33, R55, R28 ;  /* 0x0000001c37217220 */ /* 0x000fc60000400000 */
[----:B------:R-:W-:Y:S01]  /*44a0*/  FMUL R40, R40, R7 ;  /* 0x0000000728287220 */ /* 0x000fe20000400000 */
[----:B------:R-:W-:Y:S02]  /*44b0*/  F2FP.BF16.F32.PACK_AB R7, R11, R124 ;  /* 0x0000007c0b07723e */ /* 0x000fe400000010ff */
[----:B------:R-:W1:Y:S01]  /*44c0*/  MUFU.RCP R22, R16 ;  /* 0x0000001000167308 */ /* 0x000e620000001000 */
[----:B--2---:R-:W-:Y:S01]  /*44d0*/  FMUL R9, R34, R5 ;  /* 0x0000000522097220 */ /* 0x004fe20000400000 */
[----:B------:R-:W-:Y:S01]  /*44e0*/  F2FP.BF16.F32.PACK_AB R5, R15, R128 ;  /* 0x000000800f05723e */ /* 0x000fe200000010ff */
[C---:B------:R-:W-:Y:S02]  /*44f0*/  FMUL R40, R55.reuse, R40 ;  /* 0x0000002837287220 */ /* 0x040fe40000400000 */
[----:B------:R-:W-:Y:S01]  /*4500*/  FMUL R42, R42, R9 ;  /* 0x000000092a2a7220 */ /* 0x000fe20000400000 */
[C---:B------:R-:W-:Y:S01]  /*4510*/  FMUL R9, R55.reuse, R104 ;  /* 0x0000006837097220 */ /* 0x040fe20000400000 */
[----:B------:R2:W-:Y:S01]  /*4520*/  STS.128 [R8], R4 ;  /* 0x0000000408007388 */ /* 0x0005e20000000c00 */
[----:B------:R-:W4:Y:S01]  /*4530*/  MUFU.RCP R75, R75 ;  /* 0x0000004b004b7308 */ /* 0x000f220000001000 */
[----:B---3--:R-:W-:Y:S01]  /*4540*/  FMUL R46, R46, R23 ;  /* 0x000000172e2e7220 */ /* 0x008fe20000400000 */
[C---:B------:R-:W-:Y:S01]  /*4550*/  FMUL R23, R55.reuse, R12 ;  /* 0x0000000c37177220 */ /* 0x040fe20000400000 */
[C---:B------:R-:W-:Y:S01]  /*4560*/  FMUL R42, R55.reuse, R42 ;  /* 0x0000002a372a7220 */ /* 0x040fe20000400000 */
[----:B------:R-:W-:Y:S01]  /*4570*/  FMUL R12, R55, R102 ;  /* 0x00000066370c7220 */ /* 0x000fe20000400000 */
[----:B------:R-:W-:Y:S01]  /*4580*/  FMUL R46, R91, R46 ;  /* 0x0000002e5b2e7220 */ /* 0x000fe20000400000 */
[----:B------:R-:W-:-:S02]  /*4590*/  F2FP.BF16.F32.PACK_AB R14, R25, R40 ;  /* 0x00000028190e723e */ /* 0x000fc400000010ff */
[----:B------:R-:W3:Y:S01]  /*45a0*/  MUFU.RCP R115, R115 ;  /* 0x0000007300737308 */ /* 0x000ee20000001000 */
[----:B-1----:R-:W-:Y:S01]  /*45b0*/  FMUL R51, R51, R22 ;  /* 0x0000001633337220 */ /* 0x002fe20000400000 */
[----:B------:R-:W-:Y:S02]  /*45c0*/  FMNMX.NAN R22, |R90|, |R25|, !PT ;  /* 0x400000195a167209 */ /* 0x000fe40007820200 */
[----:B------:R-:W-:Y:S01]  /*45d0*/  FMNMX.NAN R20, |R92|, |R23|, !PT ;  /* 0x400000175c147209 */ /* 0x000fe20007820200 */
[----:B------:R-:W-:Y:S01]  /*45e0*/  FMUL R96, R96, R51 ;  /* 0x0000003360607220 */ /* 0x000fe20000400000 */
[----:B------:R-:W-:Y:S02]  /*45f0*/  FMNMX3.NAN R22, |R13|, |R10|, R22, !PT ;  /* 0x4000000a0d167276 */ /* 0x000fe40007820216 */
[----:B------:R-:W1:Y:S01]  /*4600*/  MUFU.RCP R122, R114 ;  /* 0x00000072007a7308 */ /* 0x000e620000001000 */
[----:B----4-:R-:W-:Y:S01]  /*4610*/  FMUL R44, R44, R75 ;  /* 0x0000004b2c2c7220 */ /* 0x010fe20000400000 */
[----:B------:R-:W-:Y:S01]  /*4620*/  FMUL R96, R55, R96 ;  /* 0x0000006037607220 */ /* 0x000fe20000400000 */
[----:B------:R-:W-:-:S02]  /*4630*/  FMNMX3.NAN R20, |R11|, |R100|, R20, !PT ;  /* 0x400000640b147276 */ /* 0x000fc40007820214 */
[----:B------:R-:W-:Y:S01]  /*4640*/  FMUL R44, R89, R44 ;  /* 0x0000002c592c7220 */ /* 0x000fe20000400000 */
[----:B------:R-:W-:Y:S02]  /*4650*/  F2FP.BF16.F32.PACK_AB R13, R9, R30 ;  /* 0x0000001e090d723e */ /* 0x000fe400000010ff */
[----:B------:R-:W4:Y:S01]  /*4660*/  MUFU.RCP R113, R113 ;  /* 0x0000007100717308 */ /* 0x000f220000001000 */
[----:B---3--:R-:W-:Y:S01]  /*4670*/  FMUL R36, R36, R115 ;  /* 0x0000007324247220 */ /* 0x008fe20000400000 */
[----:B------:R-:W-:-:S03]  /*4680*/  SHF.R.U32.HI R16, RZ, 0x3, R127 ;  /* 0x00000003ff107819 */ /* 0x000fc6000001167f */
[----:B------:R-:W-:Y:S01]  /*4690*/  FMUL R36, R85, R36 ;  /* 0x0000002455247220 */ /* 0x000fe20000400000 */
[C---:B--2---:R-:W-:Y:S01]  /*46a0*/  FMUL R7, R55.reuse, R46 ;  /* 0x0000002e37077220 */ /* 0x044fe20000400000 */
[----:B------:R-:W-:Y:S01]  /*46b0*/  FMUL R5, R55, R44 ;  /* 0x0000002c37057220 */ /* 0x000fe20000400000 */
[----:B------:R-:W2:Y:S01]  /*46c0*/  MUFU.RCP R21, R21 ;  /* 0x0000001500157308 */ /* 0x000ea20000001000 */
[----:B-1----:R-:W-:Y:S01]  /*46d0*/  FMUL R37, R37, R122 ;  /* 0x0000007a25257220 */ /* 0x002fe20000400000 */
[----:B------:R-:W-:Y:S01]  /*46e0*/  FMUL R36, R55, R36 ;  /* 0x0000002437247220 */ /* 0x000fe20000400000 */
[----:B------:R-:W-:Y:S02]  /*46f0*/  LOP3.LUT R16, R127, 0x30, R16, 0x78, !PT ;  /* 0x000000307f107812 */ /* 0x000fe400078e7810 */
[----:B------:R-:W-:Y:S01]  /*4700*/  FMUL R86, R86, R37 ;  /* 0x0000002556567220 */ /* 0x000fe20000400000 */
[----:B------:R-:W-:Y:S01]  /*4710*/  FMUL R37, R55, R24 ;  /* 0x0000001837257220 */ /* 0x000fe20000400000 */
[----:B------:R-:W-:Y:S01]  /*4720*/  FMNMX.NAN R25, |R5|, |R40|, !PT ;  /* 0x4000002805197209 */ /* 0x000fe20007820200 */
[----:B------:R-:W1:Y:S01]  /*4730*/  MUFU.RCP R114, R18 ;  /* 0x0000001200727308 */ /* 0x000e620000001000 */
[----:B----4-:R-:W-:Y:S01]  /*4740*/  FMUL R38, R38, R113 ;  /* 0x0000007126267220 */ /* 0x010fe20000400000 */
[----:B------:R-:W-:-:S02]  /*4750*/  F2FP.BF16.F32.PACK_AB R6, R90, R5 ;  /* 0x000000055a06723e */ /* 0x000fc400000010ff */
[-C--:B------:R-:W-:Y:S01]  /*4760*/  F2FP.BF16.F32.PACK_AB R10, R10, R37.reuse ;  /* 0x000000250a0a723e */ /* 0x080fe200000010ff */
[----:B------:R-:W-:Y:S01]  /*4770*/  FMUL R38, R87, R38 ;  /* 0x0000002657267220 */ /* 0x000fe20000400000 */
[----:B------:R-:W-:Y:S01]  /*4780*/  FMNMX3.NAN R25, |R126|, |R37|, R25, !PT ;  /* 0x400000257e197276 */ /* 0x000fe20007820219 */
[----:B--2---:R-:W-:Y:S01]  /*4790*/  FMUL R48, R48, R21 ;  /* 0x0000001530307220 */ /* 0x004fe20000400000 */
[----:B------:R-:W-:Y:S01]  /*47a0*/  FMNMX.NAN R21, |R88|, |R9|, !PT ;  /* 0x4000000958157209 */ /* 0x000fe20007820200 */
[C---:B------:R-:W-:Y:S01]  /*47b0*/  FMUL R11, R55.reuse, R38 ;  /* 0x00000026370b7220 */ /* 0x040fe20000400000 */
[----:B------:R-:W-:Y:S01]  /*47c0*/  FMUL R9, R55, R86 ;  /* 0x0000005637097220 */ /* 0x000fe20000400000 */
[----:B------:R-:W-:Y:S01]  /*47d0*/  FMUL R48, R93, R48 ;  /* 0x000000305d307220 */ /* 0x000fe20000400000 */
[----:B------:R-:W-:Y:S02]  /*47e0*/  FMNMX3.NAN R21, |R15|, |R96|, R21, !PT ;  /* 0x400000600f157276 */ /* 0x000fe40007820215 */
[----:B------:R-:W-:Y:S01]  /*47f0*/  F2FP.BF16.F32.PACK_AB R15, R23, R42 ;  /* 0x0000002a170f723e */ /* 0x000fe200000010ff */
[----:B-1----:R-:W-:Y:S01]  /*4800*/  FMUL R49, R49, R114 ;  /* 0x0000007231317220 */ /* 0x002fe20000400000 */
[----:B------:R-:W-:Y:S01]  /*4810*/  FMUL R29, R55, R48 ;  /* 0x00000030371d7220 */ /* 0x000fe20000400000 */
[----:B------:R-:W-:-:S02]  /*4820*/  SHF.R.U32.HI R18, RZ, 0x3, R125 ;  /* 0x00000003ff127819 */ /* 0x000fc4000001167d */
[----:B------:R-:W-:Y:S01]  /*4830*/  FMUL R94, R94, R49 ;  /* 0x000000315e5e7220 */ /* 0x000fe20000400000 */
[----:B------:R-:W-:Y:S02]  /*4840*/  FMNMX.NAN R23, |R7|, |R42|, !PT ;  /* 0x4000002a07177209 */ /* 0x000fe40007820200 */
[----:B------:R-:W-:Y:S01]  /*4850*/  F2FP.BF16.F32.PACK_AB R7, R92, R7 ;  /* 0x000000075c07723e */ /* 0x000fe200000010ff */
[----:B------:R-:W-:Y:S01]  /*4860*/  FMUL R94, R55, R94 ;  /* 0x0000005e375e7220 */ /* 0x000fe20000400000 */
[----:B------:R-:W-:Y:S02]  /*4870*/  FMNMX.NAN R27, |R11|, |R30|, !PT ;  /* 0x4000001e0b1b7209 */ /* 0x000fe40007820200 */
[----:B------:R-:W-:Y:S02]  /*4880*/  F2FP.BF16.F32.PACK_AB R5, R88, R11 ;  /* 0x0000000b5805723e */ /* 0x000fe400000010ff */
[C---:B------:R-:W-:Y:S02]  /*4890*/  FMNMX.NAN R24, |R9|.reuse, |R12|, !PT ;  /* 0x4000000c09187209 */ /* 0x040fe40007820200 */
[----:B------:R-:W-:-:S02]  /*48a0*/  F2FP.BF16.F32.PACK_AB R4, R9, R36 ;  /* 0x000000240904723e */ /* 0x000fc400000010ff */
[----:B------:R-:W-:Y:S02]  /*48b0*/  F2FP.BF16.F32.PACK_AB R11, R100, R35 ;  /* 0x00000023640b723e */ /* 0x000fe400000010ff */
[----:B------:R-:W-:Y:S01]  /*48c0*/  F2FP.BF16.F32.PACK_AB R9, R96, R31 ;  /* 0x0000001f6009723e */ /* 0x000fe200000010ff */
[----:B------:R1:W-:Y:S01]  /*48d0*/  STS.128 [R16], R4 ;  /* 0x0000000410007388 */ /* 0x0003e20000000c00 */
[----:B------:R-:W-:Y:S02]  /*48e0*/  F2FP.BF16.F32.PACK_AB R8, R94, R29 ;  /* 0x0000001d5e08723e */ /* 0x000fe400000010ff */
[----:B------:R-:W-:Y:S02]  /*48f0*/  LOP3.LUT R18, R125, 0x30, R18, 0x78, !PT ;  /* 0x000000307d127812 */ /* 0x000fe400078e7812 */
[-C--:B------:R-:W-:Y:S01]  /*4900*/  F2FP.BF16.F32.PACK_AB R12, R12, R33.reuse ;  /* 0x000000210c0c723e */ /* 0x080fe200000010ff */
[----:B------:R1:W-:Y:S01]  /*4910*/  STS.128 [R17], R8 ;  /* 0x0000000811007388 */ /* 0x0003e20000000c00 */
[----:B------:R-:W-:-:S02]  /*4920*/  FMNMX.NAN R36, |R36|, |R33|, !PT ;  /* 0x4000002124247209 */ /* 0x000fc40007820200 */
[----:B------:R-:W-:Y:S01]  /*4930*/  FMNMX3.NAN R23, |R124|, |R35|, R23, !PT ;  /* 0x400000237c177276 */ /* 0x000fe20007820217 */
[----:B------:R1:W-:Y:S01]  /*4940*/  STS.128 [R18], R12 ;  /* 0x0000000c12007388 */ /* 0x0003e20000000c00 */
[----:B------:R-:W-:Y:S02]  /*4950*/  FMNMX3.NAN R128, |R128|, |R31|, R27, !PT ;  /* 0x4000001f80807276 */ /* 0x000fe4000782021b */
[----:B------:R-:W-:Y:S01]  /*4960*/  FMNMX3.NAN R19, |R19|, |R94|, R24, !PT ;  /* 0x4000005e13137276 */ /* 0x000fe20007820218 */
[----:B------:R2:W-:Y:S06]  /*4970*/  MEMBAR.ALL.CTA ;  /* 0x0000000000007992 */ /* 0x0005ec0000008000 */
[----:B--2---:R-:W2:Y:S01]  /*4980*/  FENCE.VIEW.ASYNC.S ;  /* 0x00000000000073c6 */ /* 0x004ea20000000000 */
[----:B------:R-:W-:-:S02]  /*4990*/  FMNMX3.NAN R36, |R130|, |R29|, R36, !PT ;  /* 0x4000001d82247276 */ /* 0x000fc40007820224 */
[----:B------:R-:W-:Y:S02]  /*49a0*/  FMNMX.NAN R20, R20, R21, !PT ;  /* 0x0000001514147209 */ /* 0x000fe40007820000 */
[----:B------:R-:W-:Y:S02]  /*49b0*/  FMNMX.NAN R23, R23, R128, !PT ;  /* 0x0000008017177209 */ /* 0x000fe40007820000 */
[----:B------:R-:W-:Y:S02]  /*49c0*/  FMNMX3.NAN R19, R19, R22, R20, !PT ;  /* 0x0000001613137276 */ /* 0x000fe40007820014 */
[----:B------:R-:W-:-:S04]  /*49d0*/  FMNMX3.NAN R36, R36, R25, R23, !PT ;  /* 0x0000001924247276 */ /* 0x000fc80007820017 */
[----:B------:R-:W-:-:S04]  /*49e0*/  FMNMX3.NAN R19, R36, R19, RZ, !PT ;  /* 0x0000001324137276 */ /* 0x000fc800078200ff */
[----:B------:R-:W-:Y:S01]  /*49f0*/  FMNMX R74, R19, R74, !PT ;  /* 0x0000004a134a7209 */ /* 0x000fe20007800000 */
[----:B--2---:R-:W-:Y:S06]  /*4a00*/  BAR.SYNC.DEFER_BLOCKING 0x2, 0x80 ;  /* 0x0082000000007b1d */ /* 0x004fec0000010000 */
[----:B-1----:R-:W-:Y:S05]  /*4a10*/  @P2 BRA `(.L_x_56) ;  /* 0x0000000000442947 */ /* 0x002fea0003800000 */
[----:B------:R-:W-:Y:S01]  /*4a20*/  IMAD R76, R53, 0x4, R76 ;  /* 0x00000004354c7824 */ /* 0x000fe200078e024c */
[----:B------:R-:W-:Y:S01]  /*4a30*/  UIADD3 UR12, UP0, UPT, UR10, 0x2c0, URZ ;  /* 0x000002c00a0c7890 */ /* 0x000fe2000ff1e0ff */
[----:B------:R-:W-:Y:S02]  /*4a40*/  PLOP3.LUT P0, PT, PT, PT, PT, 0x80, 0x8 ;  /* 0x000000000008781c */ /* 0x000fe40003f0f070 */
[----:B------:R-:W-:Y:S01]  /*4a50*/  IADD3 R4, PT, PT, R3, 0x4400, RZ ;  /* 0x0000440003047810 */ /* 0x000fe20007ffe0ff */
[----:B------:R-:W-:Y:S01]  /*4a60*/  IMAD.SHL.U32 R76, R76, 0x10, RZ ;  /* 0x000000104c4c7824 */ /* 0x000fe200078e00ff */
[----:B------:R-:W-:-:S12]  /*4a70*/  UIADD3.X UR13, UPT, UPT, URZ, UR11, URZ, UP0, !UPT ;  /* 0x0000000bff0d7290 */ /* 0x000fd800087fe4ff */
.L_x_57:
        /* <DEDUP_REMOVED lines=10> */
[----:B------:R0:W-:Y:S02]  /*4b20*/  UTMACMDFLUSH ;  /* 0x00000000000079b7 */ /* 0x0001e40000000000 */
.L_x_56:
[----:B------:R-:W-:Y:S01]  /*4b30*/  BAR.SYNC.DEFER_BLOCKING 0x2, 0x80 ;  /* 0x0082000000007b1d */ /* 0x000fe20000010000 */
[----:B------:R-:W-:Y:S01]  /*4b40*/  HFMA2 R76, -RZ, RZ, 0, 1.1920928955078125e-07 ;  /* 0x00000002ff4c7431 */ /* 0x000fe200000001ff */
[----:B------:R-:W-:-:S04]  /*4b50*/  PLOP3.LUT P0, PT, PT, PT, PT, 0x8, 0x80 ;  /* 0x000000000080781c */ /* 0x000fc80003f0e170 */
[----:B------:R-:W-:Y:S09]  /*4b60*/  @P3 BRA `(.L_x_58) ;  /* 0xffffffe400183947 */ /* 0x000ff2000383ffff */
[----:B------:R-:W-:Y:S01]  /*4b70*/  ELECT P0, URZ, PT ;  /* 0x0000000000ff782f */ /* 0x000fe20003800000 */
[C-C-:B------:R-:W-:Y:S01]  /*4b80*/  IMAD R5, R62.reuse, 0x8, R3.reuse ;  /* 0x000000083e057824 */ /* 0x140fe200078e0203 */
[----:B------:R-:W-:Y:S01]  /*4b90*/  SHF.L.U32 R4, R59, 0x1f, RZ ;  /* 0x0000001f3b047819 */ /* 0x000fe200000006ff */
[----:B------:R-:W-:Y:S01]  /*4ba0*/  BSSY B0, `(.L_x_59) ;  /* 0x0000007000007945 */ /* 0x000fe20003800000 */
[----:B------:R-:W-:-:S09]  /*4bb0*/  IMAD R55, R62, 0x10, R3 ;  /* 0x000000103e377824 */ /* 0x000fd200078e0203 */
[----:B------:R-:W-:-:S04]  /*4bc0*/  @P0 IMAD.MOV.U32 R7, RZ, RZ, 0x1 ;  /* 0x00000001ff070424 */ /* 0x000fc800078e00ff */
[----:B------:R1:W-:Y:S01]  /*4bd0*/  @P0 SYNCS.ARRIVE.TRANS64.ART0 RZ, [R52+URZ+0x60], R7 ;  /* 0x0000600734ff09a7 */ /* 0x0003e200085000ff */
[----:B------:R-:W-:Y:S01]  /*4be0*/  ISETP.NE.AND P0, PT, R56, RZ, PT ;  /* 0x000000ff3800720c */ /* 0x000fe20003f05270 */
[----:B------:R-:W2:Y:S02]  /*4bf0*/  SYNCS.PHASECHK.TRANS64.TRYWAIT P1, [R5+URZ+0x70], R4 ;  /* 0x00007004050075a7 */ /* 0x000ea400080211ff */
[----:B-12---:R-:W-:Y:S10]  /*4c00*/  @!P1 BRA `(.L_x_60) ;  /* 0x0000000800c89947 */ /* 0x006ff40003800000 */
.L_x_92:
[----:B------:R-:W-:Y:S05]  /*4c10*/  BSYNC B0 ;  /* 0x0000000000007941 */ /* 0x000fea0003800000 */
.L_x_59:
[----:B------:R-:W2:Y:S01]  /*4c20*/  LDS.128 R52, [R55+0x33410] ;  /* 0x0334100037347984 */ /* 0x000ea20000000c00 */
[----:B------:R-:W-:Y:S01]  /*4c30*/  CREDUX.MAXABS.F32.NAN UR4, R74 ;  /* 0x000000004a0472cc */ /* 0x000fe20000006400 */
[----:B-1----:R-:W-:Y:S01]  /*4c40*/  @!P0 IMAD R7, R63, 0x4, R3 ;  /* 0x000000043f078824 */ /* 0x002fe200078e0203 */
[----:B------:R-:W-:Y:S01]  /*4c50*/  BSSY.RECONVERGENT B0, `(.L_x_61) ;  /* 0x0000012000007945 */ /* 0x000fe20003800200 */
[----:B------:R1:W-:Y:S06]  /*4c60*/  MEMBAR.ALL.CTA ;  /* 0x0000000000007992 */ /* 0x0003ec0000008000 */
[----:B-1----:R-:W1:Y:S01]  /*4c70*/  FENCE.VIEW.ASYNC.S ;  /* 0x00000000000073c6 */ /* 0x002e620000000000 */
[----:B------:R-:W-:Y:S01]  /*4c80*/  IADD3 R60, PT, PT, R60, 0x1, RZ ;  /* 0x000000013c3c7810 */ /* 0x000fe20007ffe0ff */
[----:B------:R-:W-:-:S02]  /*4c90*/  VIADD R62, R62, 0x1 ;  /* 0x000000013e3e7836 */ /* 0x000fc40000000000 */
[----:B------:R-:W-:Y:S01]  /*4ca0*/  IMAD.U32 R4, RZ, RZ, UR4 ;  /* 0x00000004ff047e24 */ /* 0x000fe2000f8e00ff */
[----:B-1----:R1:W-:Y:S04]  /*4cb0*/  SYNCS.ARRIVE.TRANS64.ART0 RZ, [R5+URZ+0x80], R0 ;  /* 0x0000800005ff79a7 */ /* 0x0023e800085000ff */
[----:B------:R1:W-:Y:S01]  /*4cc0*/  @!P0 STS [R7+0x33400], R4 ;  /* 0x0334000407008388 */ /* 0x0003e20000000800 */
[----:B------:R-:W-:Y:S01]  /*4cd0*/  BAR.SYNC.DEFER_BLOCKING 0x2, 0x80 ;  /* 0x0082000000007b1d */ /* 0x000fe20000010000 */
[----:B------:R-:W-:-:S13]  /*4ce0*/  LOP3.LUT P0, RZ, R63, R56, RZ, 0xfc, !PT ;  /* 0x000000383fff7212 */ /* 0x000fda000780fcff */
[----:B------:R-:W-:Y:S05]  /*4cf0*/  @P0 BRA `(.L_x_62) ;  /* 0x00000000001c0947 */ /* 0x000fea0003800000 */
[----:B------:R-:W-:Y:S01]  /*4d00*/  MOV R3, UR7 ;  /* 0x0000000700037c02 */ /* 0x000fe20008000f00 */
[----:B------:R-:W3:Y:S04]  /*4d10*/  LDC.64 R8, c[0x0][0x740] ;  /* 0x0001d000ff087b82 */ /* 0x000ee80000000a00 */
[----:B-1----:R-:W1:Y:S01]  /*4d20*/  LDS.128 R4, [R3+0x33400] ;  /* 0x0334000003047984 */ /* 0x002e620000000c00 */
[----:B---3--:R-:W-:Y:S01]  /*4d30*/  IMAD.WIDE R8, R2, 0x4, R8 ;  /* 0x0000000402087825 */ /* 0x008fe200078e0208 */
[----:B-1----:R-:W-:-:S04]  /*4d40*/  FMNMX3 R4, R4, RZ, R5, !PT ;  /* 0x000000ff04047276 */ /* 0x002fc80007800005 */
[----:B------:R-:W-:-:S05]  /*4d50*/  FMNMX3 R7, R4, R6, R7, !PT ;  /* 0x0000000604077276 */ /* 0x000fca0007800007 */
[----:B------:R3:W-:Y:S02]  /*4d60*/  REDG.E.MAX.S32.STRONG.GPU desc[UR22][R8.64], R7 ;  /* 0x000000070800798e */ /* 0x0007e4000d12e316 */
.L_x_62:
[----:B------:R-:W-:Y:S05]  /*4d70*/  BSYNC.RECONVERGENT B0 ;  /* 0x0000000000007941 */ /* 0x000fea0003800200 */
.L_x_61:
[----:B--2---:R-:W-:Y:S02]  /*4d80*/  ISETP.NE.AND P0, PT, R55, 0x1, PT ;  /* 0x000000013700780c */ /* 0x004fe40003f05270 */
[----:B------:R-:W-:Y:S02]  /*4d90*/  ISETP.NE.AND P1, PT, R62, 0x2, PT ;  /* 0x000000023e00780c */ /* 0x000fe40003f25270 */
[----:B------:R-:W-:Y:S02]  /*4da0*/  ISETP.NE.AND P2, PT, R60, 0x2, PT ;  /* 0x000000023c00780c */ /* 0x000fe40003f45270 */
[----:B-1----:R-:W-:Y:S02]  /*4db0*/  SEL R4, RZ, 0x1, P1 ;  /* 0x00000001ff047807 */ /* 0x002fe40000800000 */
[----:B------:R-:W-:Y:S02]  /*4dc0*/  SEL R2, RZ, 0x1, P2 ;  /* 0x00000001ff027807 */ /* 0x000fe40001000000 */
[----:B------:R-:W-:-:S02]  /*4dd0*/  LOP3.LUT R59, R59, R4, RZ, 0x3c, !PT ;  /* 0x000000043b3b7212 */ /* 0x000fc400078e3cff */
[----:B------:R-:W-:Y:S02]  /*4de0*/  LOP3.LUT R57, R57, R2, RZ, 0x3c, !PT ;  /* 0x0000000239397212 */ /* 0x000fe400078e3cff */
[----:B------:R-:W-:Y:S02]  /*4df0*/  SEL R62, R62, RZ, P1 ;  /* 0x000000ff3e3e7207 */ /* 0x000fe40000800000 */
[----:B------:R-:W-:Y:S01]  /*4e00*/  SEL R60, R60, RZ, P2 ;  /* 0x000000ff3c3c7207 */ /* 0x000fe20001000000 */
[----:B------:R-:W-:Y:S06]  /*4e10*/  @!P0 BRA `(.L_x_63) ;  /* 0xffffffdc00ac8947 */ /* 0x000fec000383ffff */
.L_x_51:
[----:B------:R-:W-:-:S13]  /*4e20*/  ISETP.NE.AND P0, PT, R63, RZ, PT ;  /* 0x000000ff3f00720c */ /* 0x000fda0003f05270 */
[----:B------:R-:W-:Y:S05]  /*4e30*/  @P0 BRA `(.L_x_64) ;  /* 0x00000000001c0947 */ /* 0x000fea0003800000 */
[----:B------:R-:W2:Y:S01]  /*4e40*/  S2UR UR4, SR_CgaCtaId ;  /* 0x00000000000479c3 */ /* 0x000ea20000008800 */
[----:B------:R-:W-:Y:S02]  /*4e50*/  ELECT P1, URZ, PT ;  /* 0x0000000000ff782f */ /* 0x000fe40003820000 */
[----:B------:R-:W-:Y:S01]  /*4e60*/  MOV R2, 0x1 ;  /* 0x0000000100027802 */ /* 0x000fe20000000f00 */
[----:B------:R-:W-:-:S04]  /*4e70*/  UMOV UR5, 0x40 ;  /* 0x0000004000057882 */ /* 0x000fc80000000000 */
[----:B------:R-:W-:Y:S01]  /*4e80*/  UVIRTCOUNT.DEALLOC.SMPOOL 0x80 ;  /* 0x000000800000784c */ /* 0x000fe20000000000 */
[----:B--2---:R-:W-:-:S09]  /*4e90*/  ULEA UR4, UR4, UR5, 0x18 ;  /* 0x0000000504047291 */ /* 0x004fd2000f8ec0ff */
[----:B------:R2:W-:Y:S03]  /*4ea0*/  @P1 STS.U8 [UR4], R2 ;  /* 0x00000002ff001988 */ /* 0x0005e60008000004 */
.L_x_64:
[----:B------:R-:W-:Y:S06]  /*4eb0*/  BAR.SYNC.DEFER_BLOCKING 0x2, 0x80 ;  /* 0x0082000000007b1d */ /* 0x000fec0000010000 */
[----:B------:R-:W-:Y:S05]  /*4ec0*/  @P0 BRA `(.L_x_65) ;  /* 0x00000000009c0947 */ /* 0x000fea0003800000 */
[----:B------:R-:W4:Y:S01]  /*4ed0*/  S2UR UR5, SR_CgaCtaId ;  /* 0x00000000000579c3 */ /* 0x000f220000008800 */
[----:B------:R-:W-:Y:S01]  /*4ee0*/  NOP ;  /* 0x0000000000007918 */ /* 0x000fe20000000000 */
[----:B------:R-:W-:Y:S01]  /*4ef0*/  UMOV UR4, 0x50 ;  /* 0x0000005000047882 */ /* 0x000fe20000000000 */
[----:B------:R-:W-:Y:S01]  /*4f00*/  LOP3.LUT R4, R61, 0xffff, RZ, 0xc0, !PT ;  /* 0x0000ffff3d047812 */ /* 0x000fe200078ec0ff */
[----:B-1----:R-:W-:-:S03]  /*4f10*/  IMAD.MOV.U32 R3, RZ, RZ, 0xffff ;  /* 0x0000ffffff037424 */ /* 0x002fc600078e00ff */
[----:B------:R-:W-:-:S04]  /*4f20*/  SHF.R.U32.HI R4, RZ, 0x5, R4 ;  /* 0x00000005ff047819 */ /* 0x000fc80000011604 */
[----:B------:R-:W-:Y:S01]  /*4f30*/  SHF.L.U32 R3, R3, R4, RZ ;  /* 0x0000000403037219 */ /* 0x000fe200000006ff */
[----:B------:R-:W-:-:S05]  /*4f40*/  VIADD R5, R4, 0x10 ;  /* 0x0000001004057836 */ /* 0x000fca0000000000 */
[----:B------:R-:W-:Y:S01]  /*4f50*/  SHF.L.U32 R0, R0, R5, RZ ;  /* 0x0000000500007219 */ /* 0x000fe200000006ff */
[----:B----4-:R-:W-:-:S03]  /*4f60*/  ULEA UR5, UR5, UR4, 0x18 ;  /* 0x0000000405057291 */ /* 0x010fc6000f8ec0ff */
[----:B------:R-:W-:-:S04]  /*4f70*/  LOP3.LUT R5, R0, R3, RZ, 0xfc, !PT ;  /* 0x0000000300057212 */ /* 0x000fc800078efcff */
[C---:B------:R-:W-:Y:S02]  /*4f80*/  LOP3.LUT R3, R5.reuse, 0xffff, RZ, 0xc0, !PT ;  /* 0x0000ffff05037812 */ /* 0x040fe400078ec0ff */
[----:B--2---:R-:W1:Y:S02]  /*4f90*/  LDS R2, [UR5] ;  /* 0x00000005ff027984 */ /* 0x004e640008000800 */
[----:B-1----:R-:W-:-:S04]  /*4fa0*/  LOP3.LUT R0, R5, 0xffff, R2, 0x80, !PT ;  /* 0x0000ffff05007812 */ /* 0x002fc800078e8002 */
[----:B------:R-:W-:-:S13]  /*4fb0*/  ISETP.NE.AND P0, PT, R0, R3, PT ;  /* 0x000000030000720c */ /* 0x000fda0003f05270 */
[----:B------:R-:W-:Y:S05]  /*4fc0*/  @P0 BRA `(.L_x_66) ;  /* 0x0000000000500947 */ /* 0x000fea0003800000 */
[----:B------:R-:W-:Y:S02]  /*4fd0*/  SHF.R.U32.HI R0, RZ, 0x10, R2 ;  /* 0x00000010ff007819 */ /* 0x000fe40000011602 */
[----:B------:R-:W-:-:S04]  /*4fe0*/  SHF.R.U32.HI R3, RZ, 0x10, R5 ;  /* 0x00000010ff037819 */ /* 0x000fc80000011605 */
[----:B------:R-:W-:-:S04]  /*4ff0*/  LOP3.LUT R0, R0, R3, RZ, 0xc0, !PT ;  /* 0x0000000300007212 */ /* 0x000fc800078ec0ff */
[----:B------:R-:W-:-:S13]  /*5000*/  ISETP.NE.AND P0, PT, R0, R3, PT ;  /* 0x000000030000720c */ /* 0x000fda0003f05270 */
[----:B------:R-:W-:Y:S05]  /*5010*/  @P0 BRA `(.L_x_67) ;  /* 0x0000000000300947 */ /* 0x000fea0003800000 */
[----:B------:R-:W-:Y:S01]  /*5020*/  R2UR UR8, R5 ;  /* 0x00000000050872ca */ /* 0x000fe200000e0000 */
[----:B------:R-:W1:Y:S01]  /*5030*/  S2R R2, SR_LANEID ;  /* 0x0000000000027919 */ /* 0x000e620000000000 */
[----:B------:R-:W-:Y:S02]  /*5040*/  VOTEU.ANY UR6, UPT, PT ;  /* 0x0000000000067886 */ /* 0x000fe400038e0100 */
[----:B------:R-:W-:-:S09]  /*5050*/  UFLO.U32 UR6, UR6 ;  /* 0x00000006000672bd */ /* 0x000fd200080e0000 */
[----:B------:R-:W-:-:S06]  /*5060*/  ULOP3.LUT UR8, URZ, UR8, URZ, 0x33, !UPT ;  /* 0x00000008ff087292 */ /* 0x000fcc000f8e33ff */
[----:B------:R-:W-:-:S04]  /*5070*/  IMAD.U32 R0, RZ, RZ, UR8 ;  /* 0x00000008ff007e24 */ /* 0x000fc8000f8e00ff */
[----:B------:R-:W2:Y:S02]  /*5080*/  REDUX UR4, R0 ;  /* 0x00000000000473c4 */ /* 0x000ea40000000000 */
[----:B------:R4:W-:Y:S01]  /*5090*/  UTCATOMSWS.AND URZ, UR8 ;  /* 0x0000000800ff79e3 */ /* 0x0009e20008000000 */
[----:B-1----:R-:W-:Y:S01]  /*50a0*/  ISETP.EQ.U32.AND P0, PT, R2, UR6, PT ;  /* 0x0000000602007c0c */ /* 0x002fe2000bf02070 */
[----:B--2---:R-:W-:-:S12]  /*50b0*/  IMAD.U32 R2, RZ, RZ, UR4 ;  /* 0x00000004ff027e24 */ /* 0x004fd8000f8e00ff */
[----:B------:R4:W-:Y:S01]  /*50c0*/  @P0 ATOMS.AND RZ, [UR5], R2 ;  /* 0x00000002ffff098c */ /* 0x0009e2000a800005 */
[----:B------:R-:W-:Y:S05]  /*50d0*/  BRA `(.L_x_68) ;  /* 0x0000000000147947 */ /* 0x000fea0003800000 */
.L_x_67:
[----:B------:R-:W-:Y:S02]  /*50e0*/  MOV R2, 0x5100 ;  /* 0x0000510000027802 */ /* 0x000fe40000000f00 */
[----:B---3--:R-:W-:Y:S05]  /*50f0*/  CALL.REL.NOINC `($__internal_0_$__cuda_sm10x_tcgen05_guardrail_trap_col_being_dealloced_not_returned_by_alloc) ;  /* 0x0000000400a87944 */ /* 0x008fea0003c00000 */
[----:B------:R-:W-:Y:S05]  /*5100*/  BRA `(.L_x_68) ;  /* 0x0000000000087947 */ /* 0x000fea0003800000 */
.L_x_66:
[----:B------:R-:W-:Y:S02]  /*5110*/  MOV R2, 0x5130 ;  /* 0x0000513000027802 */ /* 0x000fe40000000f00 */
[----:B---3--:R-:W-:Y:S05]  /*5120*/  CALL.REL.NOINC `($__internal_2_$__cuda_sm10x_tcgen05_guardrail_trap_unallocated_columns_being_dealloced) ;  /* 0x0000000400b47944 */ /* 0x008fea0003c00000 */
.L_x_68:
[----:B------:R-:W-:Y:S01]  /*5130*/  NOP ;  /* 0x0000000000007918 */ /* 0x000fe20000000000 */
.L_x_65:
[----:B------:R-:W-:-:S04]  /*5140*/  DEPBAR.LE SB0, 0x0 ;  /* 0x000080000000791a */ /* 0x000fc80000000000 */
[----:B------:R-:W-:-:S04]  /*5150*/  DEPBAR.LE SB0, 0x0 ;  /* 0x000080000000791a */ /* 0x000fc80000000000 */
[----:B----4-:R-:W-:Y:S05]  /*5160*/  EXIT ;  /* 0x000000000000794d */ /* 0x010fea0003800000 */
.L_x_21:
[----:B------:R-:W-:-:S07]  /*5170*/  MOV R20, R21 ;  /* 0x0000001500147202 */ /* 0x000fce0000000f00 */
.L_x_69:
[----:B----4-:R4:W3:Y:S02]  /*5180*/  SYNCS.PHASECHK.TRANS64.TRYWAIT P0, [R14+URZ+0x80], R21 ;  /* 0x000080150e0075a7 */ /* 0x0108e400080011ff */
[----:B---3--:R-:W-:Y:S05]  /*5190*/  @!P0 NANOSLEEP.SYNCS 0x989680 ;  /* 0x009896800000895d */ /* 0x008fea0003900000 */
[----:B------:R-:W3:Y:S02]  /*51a0*/  @!P0 SYNCS.PHASECHK.TRANS64 P0, [R14+URZ+0x80], R21 ;  /* 0x000080150e0085a7 */ /* 0x000ee400080010ff */
[----:B---3--:R-:W-:Y:S05]  /*51b0*/  @!P0 BRA `(.L_x_69) ;  /* 0xfffffffc00f08947 */ /* 0x008fea000383ffff */
[----:B------:R-:W-:Y:S05]  /*51c0*/  BRA `(.L_x_70) ;  /* 0xffffffbc004c7947 */ /* 0x000fea000383ffff */
.L_x_23:
[----:B------:R-:W-:-:S07]  /*51d0*/  MOV R7, R6 ;  /* 0x0000000600077202 */ /* 0x000fce0000000f00 */
.L_x_71:
[----:B--2---:R2:W3:Y:S02]  /*51e0*/  SYNCS.PHASECHK.TRANS64.TRYWAIT P0, [R2+URZ+0x80], R7 ;  /* 0x00008007020075a7 */ /* 0x0044e400080011ff */
[----:B---3--:R-:W-:Y:S05]  /*51f0*/  @!P0 NANOSLEEP.SYNCS 0x989680 ;  /* 0x009896800000895d */ /* 0x008fea0003900000 */
[----:B------:R-:W3:Y:S02]  /*5200*/  @!P0 SYNCS.PHASECHK.TRANS64 P0, [R2+URZ+0x80], R7 ;  /* 0x00008007020085a7 */ /* 0x000ee400080010ff */
[----:B---3--:R-:W-:Y:S05]  /*5210*/  @!P0 BRA `(.L_x_71) ;  /* 0xfffffffc00f08947 */ /* 0x008fea000383ffff */
[----:B------:R-:W-:Y:S05]  /*5220*/  BRA `(.L_x_72) ;  /* 0xffffffbc00f87947 */ /* 0x000fea000383ffff */
.L_x_24:
[----:B------:R-:W-:-:S07]  /*5230*/  MOV R9, R8 ;  /* 0x0000000800097202 */ /* 0x000fce0000000f00 */
.L_x_73:
[----:B--2---:R2:W3:Y:S02]  /*5240*/  SYNCS.PHASECHK.TRANS64.TRYWAIT P0, [R3+URZ+0x80], R9 ;  /* 0x00008009030075a7 */ /* 0x0044e400080011ff */
[----:B---3--:R-:W-:Y:S05]  /*5250*/  @!P0 NANOSLEEP.SYNCS 0x989680 ;  /* 0x009896800000895d */ /* 0x008fea0003900000 */
[----:B------:R-:W3:Y:S02]  /*5260*/  @!P0 SYNCS.PHASECHK.TRANS64 P0, [R3+URZ+0x80], R9 ;  /* 0x00008009030085a7 */ /* 0x000ee400080010ff */
[----:B---3--:R-:W-:Y:S05]  /*5270*/  @!P0 BRA `(.L_x_73) ;  /* 0xfffffffc00f08947 */ /* 0x008fea000383ffff */
[----:B------:R-:W-:Y:S05]  /*5280*/  BRA `(.L_x_16) ;  /* 0xffffffc0002c7947 */ /* 0x000fea000383ffff */
.L_x_26:
[----:B------:R-:W-:-:S07]  /*5290*/  MOV R0, UR32 ;  /* 0x0000002000007c02 */ /* 0x000fce0008000f00 */
.L_x_74:
[----:B---3--:R3:W4:Y:S02]  /*52a0*/  SYNCS.PHASECHK.TRANS64.TRYWAIT P0, [R0+URZ+0x70], RZ ;  /* 0x000070ff000075a7 */ /* 0x00872400080011ff */
[----:B----4-:R-:W-:Y:S05]  /*52b0*/  @!P0 NANOSLEEP.SYNCS 0x989680 ;  /* 0x009896800000895d */ /* 0x010fea0003900000 */
[----:B------:R-:W4:Y:S02]  /*52c0*/  @!P0 SYNCS.PHASECHK.TRANS64 P0, [R0+URZ+0x70], RZ ;  /* 0x000070ff000085a7 */ /* 0x000f2400080010ff */
[----:B----4-:R-:W-:Y:S05]  /*52d0*/  @!P0 BRA `(.L_x_74) ;  /* 0xfffffffc00f08947 */ /* 0x010fea000383ffff */
[----:B------:R-:W-:Y:S05]  /*52e0*/  BRA `(.L_x_75) ;  /* 0xffffffc0002c7947 */ /* 0x000fea000383ffff */
.L_x_29:
[----:B------:R-:W-:Y:S02]  /*52f0*/  MOV R6, UR9 ;  /* 0x0000000900067c02 */ /* 0x000fe40008000f00 */
[----:B------:R-:W-:Y:S02]  /*5300*/  MOV R7, UR9 ;  /* 0x0000000900077c02 */ /* 0x000fe40008000f00 */
[----:B------:R-:W-:-:S07]  /*5310*/  MOV R3, UR5 ;  /* 0x0000000500037c02 */ /* 0x000fce0008000f00 */
.L_x_76:
[----:B--2---:R2:W3:Y:S02]  /*5320*/  SYNCS.PHASECHK.TRANS64.TRYWAIT P0, [R3+URZ+0x28], R7 ;  /* 0x00002807030075a7 */ /* 0x0044e400080011ff */
[----:B---3--:R-:W-:Y:S05]  /*5330*/  @!P0 NANOSLEEP.SYNCS 0x989680 ;  /* 0x009896800000895d */ /* 0x008fea0003900000 */
[----:B------:R-:W3:Y:S02]  /*5340*/  @!P0 SYNCS.PHASECHK.TRANS64 P0, [R3+URZ+0x28], R7 ;  /* 0x00002807030085a7 */ /* 0x000ee400080010ff */
[----:B---3--:R-:W-:Y:S05]  /*5350*/  @!P0 BRA `(.L_x_76) ;  /* 0xfffffffc00f08947 */ /* 0x008fea000383ffff */
[----:B------:R-:W-:Y:S05]  /*5360*/  BRA `(.L_x_28) ;  /* 0xffffffc400007947 */ /* 0x000fea000383ffff */
.L_x_31:
[----:B------:R-:W-:-:S07]  /*5370*/  MOV R5, R4 ;  /* 0x0000000400057202 */ /* 0x000fce0000000f00 */
.L_x_77:
[----:B---3--:R3:W4:Y:S02]  /*5380*/  SYNCS.PHASECHK.TRANS64.TRYWAIT P0, [R3+URZ+0x70], R5 ;  /* 0x00007005030075a7 */ /* 0x00872400080011ff */
[----:B----4-:R-:W-:Y:S05]  /*5390*/  @!P0 NANOSLEEP.SYNCS 0x989680 ;  /* 0x009896800000895d */ /* 0x010fea0003900000 */
[----:B------:R-:W4:Y:S02]  /*53a0*/  @!P0 SYNCS.PHASECHK.TRANS64 P0, [R3+URZ+0x70], R5 ;  /* 0x00007005030085a7 */ /* 0x000f2400080010ff */
[----:B----4-:R-:W-:Y:S05]  /*53b0*/  @!P0 BRA `(.L_x_77) ;  /* 0xfffffffc00f08947 */ /* 0x010fea000383ffff */
[----:B------:R-:W-:Y:S05]  /*53c0*/  BRA `(.L_x_78) ;  /* 0xffffffc4004c7947 */ /* 0x000fea000383ffff */
.L_x_33:
[----:B------:R-:W-:Y:S02]  /*53d0*/  MOV R2, UR4 ;  /* 0x0000000400027c02 */ /* 0x000fe40008000f00 */
[----:B--2---:R-:W-:Y:S02]  /*53e0*/  MOV R3, UR4 ;  /* 0x0000000400037c02 */ /* 0x004fe40008000f00 */
[----:B------:R-:W-:-:S07]  /*53f0*/  MOV R0, UR5 ;  /* 0x0000000500007c02 */ /* 0x000fce0008000f00 */
.L_x_79:
[----:B--2---:R2:W3:Y:S02]  /*5400*/  SYNCS.PHASECHK.TRANS64.TRYWAIT P0, [R0+URZ+0x28], R3 ;  /* 0x00002803000075a7 */ /* 0x0044e400080011ff */
[----:B---3--:R-:W-:Y:S05]  /*5410*/  @!P0 NANOSLEEP.SYNCS 0x989680 ;  /* 0x009896800000895d */ /* 0x008fea0003900000 */
[----:B------:R-:W3:Y:S02]  /*5420*/  @!P0 SYNCS.PHASECHK.TRANS64 P0, [R0+URZ+0x28], R3 ;  /* 0x00002803000085a7 */ /* 0x000ee400080010ff */
[----:B---3--:R-:W-:Y:S05]  /*5430*/  @!P0 BRA `(.L_x_79) ;  /* 0xfffffffc00f08947 */ /* 0x008fea000383ffff */
[----:B------:R-:W-:Y:S05]  /*5440*/  BRA `(.L_x_80) ;  /* 0xffffffc400bc7947 */ /* 0x000fea000383ffff */
.L_x_35:
[----:B---3--:R-:W-:-:S07]  /*5450*/  MOV R0, UR12 ;  /* 0x0000000c00007c02 */ /* 0x008fce0008000f00 */
.L_x_81:
[----:B---3--:R3:W4:Y:S02]  /*5460*/  SYNCS.PHASECHK.TRANS64.TRYWAIT P0, [R0+URZ+0x70], RZ ;  /* 0x000070ff000075a7 */ /* 0x00872400080011ff */
[----:B----4-:R-:W-:Y:S05]  /*5470*/  @!P0 NANOSLEEP.SYNCS 0x989680 ;  /* 0x009896800000895d */ /* 0x010fea0003900000 */
[----:B------:R-:W4:Y:S02]  /*5480*/  @!P0 SYNCS.PHASECHK.TRANS64 P0, [R0+URZ+0x70], RZ ;  /* 0x000070ff000085a7 */ /* 0x000f2400080010ff */
[----:B----4-:R-:W-:Y:S05]  /*5490*/  @!P0 BRA `(.L_x_81) ;  /* 0xfffffffc00f08947 */ /* 0x010fea000383ffff */
[----:B------:R-:W-:Y:S05]  /*54a0*/  BRA `(.L_x_82) ;  /* 0xffffffc400d47947 */ /* 0x000fea000383ffff */
.L_x_38:
[----:B------:R-:W-:Y:S02]  /*54b0*/  MOV R2, UR18 ;  /* 0x0000001200027c02 */ /* 0x000fe40008000f00 */
[-C--:B------:R-:W-:Y:S02]  /*54c0*/  MOV R8, R3.reuse ;  /* 0x0000000300087202 */ /* 0x080fe40000000f00 */
[----:B------:R-:W-:-:S07]  /*54d0*/  MOV R9, R3 ;  /* 0x0000000300097202 */ /* 0x000fce0000000f00 */
.L_x_83:
[----:B--2---:R2:W3:Y:S02]  /*54e0*/  SYNCS.PHASECHK.TRANS64.TRYWAIT P0, [R2+URZ+0x60], R9 ;  /* 0x00006009020075a7 */ /* 0x0044e400080011ff */
[----:B---3--:R-:W-:Y:S05]  /*54f0*/  @!P0 NANOSLEEP.SYNCS 0x989680 ;  /* 0x009896800000895d */ /* 0x008fea0003900000 */
[----:B------:R-:W3:Y:S02]  /*5500*/  @!P0 SYNCS.PHASECHK.TRANS64 P0, [R2+URZ+0x60], R9 ;  /* 0x00006009020085a7 */ /* 0x000ee400080010ff */
[----:B---3--:R-:W-:Y:S05]  /*5510*/  @!P0 BRA `(.L_x_83) ;  /* 0xfffffffc00f08947 */ /* 0x008fea000383ffff */
[----:B------:R-:W-:Y:S05]  /*5520*/  BRA `(.L_x_37) ;  /* 0xffffffcc00007947 */ /* 0x000fea000383ffff */
.L_x_40:
[----:B------:R-:W-:Y:S02]  /*5530*/  MOV R8, UR25 ;  /* 0x0000001900087c02 */ /* 0x000fe40008000f00 */
[----:B------:R-:W-:Y:S02]  /*5540*/  MOV R9, UR25 ;  /* 0x0000001900097c02 */ /* 0x000fe40008000f00 */
[----:B------:R-:W-:Y:S07]  /*5550*/  MOV R2, UR13 ;  /* 0x0000000d00027c02 */ /* 0x000fee0008000f00 */
.L_x_84:
[----:B--2---:R2:W3:Y:S02]  /*5560*/  SYNCS.PHASECHK.TRANS64.TRYWAIT P1, [R2+URZ], R9 ;  /* 0x00000009020075a7 */ /* 0x0044e400080211ff */
[----:B---3--:R-:W-:Y:S05]  /*5570*/  @!P1 NANOSLEEP.SYNCS 0x989680 ;  /* 0x009896800000995d */ /* 0x008fea0003900000 */
[----:B------:R-:W3:Y:S02]  /*5580*/  @!P1 SYNCS.PHASECHK.TRANS64 P1, [R2+URZ], R9 ;  /* 0x00000009020095a7 */ /* 0x000ee400080210ff */
[----:B---3--:R-:W-:Y:S05]  /*5590*/  @!P1 BRA `(.L_x_84) ;  /* 0xfffffffc00f09947 */ /* 0x008fea000383ffff */
[----:B------:R-:W-:Y:S05]  /*55a0*/  BRA `(.L_x_39) ;  /* 0xffffffcc00947947 */ /* 0x000fea000383ffff */
.L_x_42:
[-C--:B------:R-:W-:Y:S02]  /*55b0*/  MOV R8, R2.reuse ;  /* 0x0000000200087202 */ /* 0x080fe40000000f00 */
[----:B------:R-:W-:-:S07]  /*55c0*/  MOV R9, R2 ;  /* 0x0000000200097202 */ /* 0x000fce0000000f00 */
.L_x_85:
[----:B--2---:R2:W3:Y:S02]  /*55d0*/  SYNCS.PHASECHK.TRANS64.TRYWAIT P0, [R3+URZ+0x70], R9 ;  /* 0x00007009030075a7 */ /* 0x0044e400080011ff */
[----:B---3--:R-:W-:Y:S05]  /*55e0*/  @!P0 NANOSLEEP.SYNCS 0x989680 ;  /* 0x009896800000895d */ /* 0x008fea0003900000 */
[----:B------:R-:W3:Y:S02]  /*55f0*/  @!P0 SYNCS.PHASECHK.TRANS64 P0, [R3+URZ+0x70], R9 ;  /* 0x00007009030085a7 */ /* 0x000ee400080010ff */
[----:B---3--:R-:W-:Y:S05]  /*5600*/  @!P0 BRA `(.L_x_85) ;  /* 0xfffffffc00f08947 */ /* 0x008fea000383ffff */
[----:B------:R-:W-:Y:S05]  /*5610*/  BRA `(.L_x_86) ;  /* 0xffffffd000247947 */ /* 0x000fea000383ffff */
.L_x_44:
[----:B------:R-:W-:-:S07]  /*5620*/  MOV R5, R4 ;  /* 0x0000000400057202 */ /* 0x000fce0000000f00 */
.L_x_87:
[----:B---3--:R3:W4:Y:S02]  /*5630*/  SYNCS.PHASECHK.TRANS64.TRYWAIT P0, [R2+URZ+0x60], R5 ;  /* 0x00006005020075a7 */ /* 0x00872400080011ff */
[----:B----4-:R-:W-:Y:S05]  /*5640*/  @!P0 NANOSLEEP.SYNCS 0x989680 ;  /* 0x009896800000895d */ /* 0x010fea0003900000 */
[----:B------:R-:W4:Y:S02]  /*5650*/  @!P0 SYNCS.PHASECHK.TRANS64 P0, [R2+URZ+0x60], R5 ;  /* 0x00006005020085a7 */ /* 0x000f2400080010ff */
[----:B----4-:R-:W-:Y:S05]  /*5660*/  @!P0 BRA `(.L_x_87) ;  /* 0xfffffffc00f08947 */ /* 0x010fea000383ffff */
[----:B------:R-:W-:Y:S05]  /*5670*/  BRA `(.L_x_34) ;  /* 0xffffffd0006c7947 */ /* 0x000fea000383ffff */
.L_x_50:
[----:B-1----:R1:W2:Y:S02]  /*5680*/  SYNCS.PHASECHK.TRANS64.TRYWAIT P0, [R3+URZ+0x70], RZ ;  /* 0x000070ff030075a7 */ /* 0x0022a400080011ff */
[----:B--2---:R-:W-:Y:S05]  /*5690*/  @!P0 NANOSLEEP.SYNCS 0x989680 ;  /* 0x009896800000895d */ /* 0x004fea0003900000 */
[----:B------:R-:W2:Y:S02]  /*56a0*/  @!P0 SYNCS.PHASECHK.TRANS64 P0, [R3+URZ+0x70], RZ ;  /* 0x000070ff030085a7 */ /* 0x000ea400080010ff */
[----:B--2---:R-:W-:Y:S05]  /*56b0*/  @!P0 BRA `(.L_x_50) ;  /* 0xfffffffc00f08947 */ /* 0x004fea000383ffff */
[----:B------:R-:W-:Y:S05]  /*56c0*/  BRA `(.L_x_88) ;  /* 0xffffffd400407947 */ /* 0x000fea000383ffff */
.L_x_52:
[----:B------:R-:W-:-:S07]  /*56d0*/  MOV R4, R5 ;  /* 0x0000000500047202 */ /* 0x000fce0000000f00 */
.L_x_89:
[----:B-1----:R1:W2:Y:S02]  /*56e0*/  SYNCS.PHASECHK.TRANS64.TRYWAIT P1, [R52+URZ+0x50], R5 ;  /* 0x00005005340075a7 */ /* 0x0022a400080211ff */
[----:B--2---:R-:W-:Y:S05]  /*56f0*/  @!P1 NANOSLEEP.SYNCS 0x989680 ;  /* 0x009896800000995d */ /* 0x004fea0003900000 */
[----:B------:R-:W2:Y:S02]  /*5700*/  @!P1 SYNCS.PHASECHK.TRANS64 P1, [R52+URZ+0x50], R5 ;  /* 0x00005005340095a7 */ /* 0x000ea400080210ff */
[----:B--2---:R-:W-:Y:S05]  /*5710*/  @!P1 BRA `(.L_x_89) ;  /* 0xfffffffc00f09947 */ /* 0x004fea000383ffff */
[----:B------:R-:W-:Y:S05]  /*5720*/  BRA `(.L_x_90) ;  /* 0xffffffd800147947 */ /* 0x000fea000383ffff */
.L_x_60:
[-C--:B------:R-:W-:Y:S02]  /*5730*/  MOV R6, R4.reuse ;  /* 0x0000000400067202 */ /* 0x080fe40000000f00 */
[----:B------:R-:W-:-:S07]  /*5740*/  MOV R7, R4 ;  /* 0x0000000400077202 */ /* 0x000fce0000000f00 */
.L_x_91:
[----:B-1----:R1:W2:Y:S02]  /*5750*/  SYNCS.PHASECHK.TRANS64.TRYWAIT P1, [R5+URZ+0x70], R7 ;  /* 0x00007007050075a7 */ /* 0x0022a400080211ff */
[----:B--2---:R-:W-:Y:S05]  /*5760*/  @!P1 NANOSLEEP.SYNCS 0x989680 ;  /* 0x009896800000995d */ /* 0x004fea0003900000 */
[----:B------:R-:W2:Y:S02]  /*5770*/  @!P1 SYNCS.PHASECHK.TRANS64 P1, [R5+URZ+0x70], R7 ;  /* 0x00007007050095a7 */ /* 0x000ea400080210ff */
[----:B--2---:R-:W-:Y:S05]  /*5780*/  @!P1 BRA `(.L_x_91) ;  /* 0xfffffffc00f09947 */ /* 0x004fea000383ffff */
[----:B------:R-:W-:Y:S05]  /*5790*/  BRA `(.L_x_92) ;  /* 0xfffffff4001c7947 */ /* 0x000fea000383ffff */
        .weak           $__internal_0_$__cuda_sm10x_tcgen05_guardrail_trap_col_being_dealloced_not_returned_by_alloc
        .type           $__internal_0_$__cuda_sm10x_tcgen05_guardrail_trap_col_being_dealloced_not_returned_by_alloc,@function
        .size           $__internal_0_$__cuda_sm10x_tcgen05_guardrail_trap_col_being_dealloced_not_returned_by_alloc,($__internal_1_$__cuda_sm10x_tcgen05_guardrail_trap_phase_invalid_during_alloc - $__internal_0_$__cuda_sm10x_tcgen05_guardrail_trap_col_being_dealloced_not_returned_by_alloc)
$__internal_0_$__cuda_sm10x_tcgen05_guardrail_trap_col_being_dealloced_not_returned_by_alloc:
[----:B------:R-:W-:Y:S05]  /*57a0*/  BPT.TRAP 0x1 ;  /* 0x000000040000795c */ /* 0x000fea0000300000 */
[----:B------:R-:W-:-:S04]  /*57b0*/  HFMA2 R3, -RZ, RZ, 0, 0 ;  /* 0x00000000ff037431 */ /* 0x000fc800000001ff */
[----:B------:R-:W-:Y:S05]  /*57c0*/  RET.REL.NODEC R2 `(kernel_cutlass_kernel_cudnngrouped_gemmgrouped_gemm_swiglugrouped_gemm_swiglu_quantBlockScaledContiguousGroupedGemmKernel_object_at__TiledMMA_ThrLayoutVMNK11110000_PermutationMNK____MMAAt_0) ;  /* 0xffffffa8020c7950 */ /* 0x000fea0003c3ffff */
        .weak           $__internal_1_$__cuda_sm10x_tcgen05_guardrail_trap_phase_invalid_during_alloc
        .type           $__internal_1_$__cuda_sm10x_tcgen05_guardrail_trap_phase_invalid_during_alloc,@function
        .size           $__internal_1_$__cuda_sm10x_tcgen05_guardrail_trap_phase_invalid_during_alloc,($__internal_2_$__cuda_sm10x_tcgen05_guardrail_trap_unallocated_columns_being_dealloced - $__internal_1_$__cuda_sm10x_tcgen05_guardrail_trap_phase_invalid_during_alloc)
$__internal_1_$__cuda_sm10x_tcgen05_guardrail_trap_phase_invalid_during_alloc:
[----:B------:R-:W-:Y:S05]  /*57d0*/  BPT.TRAP 0x1 ;  /* 0x000000040000795c */ /* 0x000fea0000300000 */
[----:B------:R-:W-:-:S04]  /*57e0*/  MOV R3, 0x0 ;  /* 0x0000000000037802 */ /* 0x000fc80000000f00 */
[----:B------:R-:W-:Y:S05]  /*57f0*/  RET.REL.NODEC R2 `(kernel_cutlass_kernel_cudnngrouped_gemmgrouped_gemm_swiglugrouped_gemm_swiglu_quantBlockScaledContiguousGroupedGemmKernel_object_at__TiledMMA_ThrLayoutVMNK11110000_PermutationMNK____MMAAt_0) ;  /* 0xffffffa802007950 */ /* 0x000fea0003c3ffff */
        .weak           $__internal_2_$__cuda_sm10x_tcgen05_guardrail_trap_unallocated_columns_being_dealloced
        .type           $__internal_2_$__cuda_sm10x_tcgen05_guardrail_trap_unallocated_columns_being_dealloced,@function
        .size           $__internal_2_$__cuda_sm10x_tcgen05_guardrail_trap_unallocated_columns_being_dealloced,(.L_x_96 - $__internal_2_$__cuda_sm10x_tcgen05_guardrail_trap_unallocated_columns_being_dealloced)
$__internal_2_$__cuda_sm10x_tcgen05_guardrail_trap_unallocated_columns_being_dealloced:
[----:B------:R-:W-:Y:S05]  /*5800*/  BPT.TRAP 0x1 ;  /* 0x000000040000795c */ /* 0x000fea0000300000 */
[----:B------:R-:W-:-:S04]  /*5810*/  HFMA2 R3, -RZ, RZ, 0, 0 ;  /* 0x00000000ff037431 */ /* 0x000fc800000001ff */
[----:B------:R-:W-:Y:S05]  /*5820*/  RET.REL.NODEC R2 `(kernel_cutlass_kernel_cudnngrouped_gemmgrouped_gemm_swiglugrouped_gemm_swiglu_quantBlockScaledContiguousGroupedGemmKernel_object_at__TiledMMA_ThrLayoutVMNK11110000_PermutationMNK____MMAAt_0) ;  /* 0xffffffa402f47950 */ /* 0x000fea0003c3ffff */
.L_x_93:
[----:B------:R-:W-:-:S00]  /*5830*/  BRA `(.L_x_93) ;  /* 0xfffffffc00fc7947 */ /* 0x000fc0000383ffff */
[----:B------:R-:W-:-:S00]  /*5840*/  NOP ;  /* 0x0000000000007918 */ /* 0x000fc00000000000 */
        /* <DEDUP_REMOVED lines=11> */
.L_x_96:


//--------------------- .nv.shared.kernel_cutlass_kernel_cudnngrouped_gemmgrouped_gemm_swiglugrouped_gemm_swiglu_quantBlockScaledContiguousGroupedGemmKernel_object_at__TiledMMA_ThrLayoutVMNK11110000_PermutationMNK____MMAAt_0 --------------------------
	.section	.nv.shared.kernel_cutlass_kernel_cudnngrouped_gemmgrouped_gemm_swiglugrouped_gemm_swiglu_quantBlockScaledContiguousGroupedGemmKernel_object_at__TiledMMA_ThrLayoutVMNK11110000_PermutationMNK____MMAAt_0,"aw",@nobits
	.sectionflags	@""
	.align	1024
	.zero		1024


//--------------------- .nv.shared.reserved.0     --------------------------
	.section	.nv.shared.reserved.0,"aw",@nobits
	.align	8
	.weak		__nv_reservedSMEM_offset_0_alias
	.size		__nv_reservedSMEM_offset_0_alias, 0, 64
	.other		__nv_reservedSMEM_offset_0_alias,@"STO_CUDA_RESERVED_SHARED STV_DEFAULT"
__nv_reservedSMEM_offset_0_alias:
	.zero		0
.nv.shared.reserved.0:
	.zero		64
	.weak		__nv_reservedSMEM_allocation_phase
	.type		__nv_reservedSMEM_allocation_phase,@object
	.size		__nv_reservedSMEM_allocation_phase,(.L_0 - __nv_reservedSMEM_allocation_phase)
__nv_reservedSMEM_allocation_phase:
	.zero		1
.L_0:
	.zero		7
	.weak		__nv_reservedSMEM_devtool_atexit_pc
	.type		__nv_reservedSMEM_devtool_atexit_pc,@object
	.size		__nv_reservedSMEM_devtool_atexit_pc,(__nv_reservedSMEM_allocation_mask - __nv_reservedSMEM_devtool_atexit_pc)
__nv_reservedSMEM_devtool_atexit_pc:
	.zero		8
	.weak		__nv_reservedSMEM_allocation_mask
	.type		__nv_reservedSMEM_allocation_mask,@object
	.size		__nv_reservedSMEM_allocation_mask,(.L_2 - __nv_reservedSMEM_allocation_mask)
__nv_reservedSMEM_allocation_mask:
	.zero		4
.L_2:


//--------------------- .nv.constant0.kernel_cutlass_kernel_cudnngrouped_gemmgrouped_gemm_swiglugrouped_gemm_swiglu_quantBlockScaledContiguousGroupedGemmKernel_object_at__TiledMMA_ThrLayoutVMNK11110000_PermutationMNK____MMAAt_0 --------------------------
	.section	.nv.constant0.kernel_cutlass_kernel_cudnngrouped_gemmgrouped_gemm_swiglugrouped_gemm_swiglu_quantBlockScaledContiguousGroupedGemmKernel_object_at__TiledMMA_ThrLayoutVMNK11110000_PermutationMNK____MMAAt_0,"a",@progbits
	.sectionflags	@""
	.align	4
.nv.constant0.kernel_cutlass_kernel_cudnngrouped_gemmgrouped_gemm_swiglugrouped_gemm_swiglu_quantBlockScaledContiguousGroupedGemmKernel_object_at__TiledMMA_ThrLayoutVMNK11110000_PermutationMNK____MMAAt_0:
	.zero		1924


//--------------------- SYMBOLS --------------------------

	.type		.nv.reservedSmem.offset0,@object
	.size		.nv.reservedSmem.offset0,0x4
	.type		.nv.reservedSmem.cap,@object
	.size		.nv.reservedSmem.cap,0x4
